//
// Generated by NVIDIA NVVM Compiler
//
// Compiler Build ID: CL-36424714
// Cuda compilation tools, release 13.0, V13.0.88
// Based on NVVM 20.0.0
//

.version 9.0
.target sm_100
.address_size 64

	// .globl	_Z10knn_kernelPK6float2iS1_iPSt4pairIifEi
.extern .shared .align 16 .b8 shared_mem[];

.visible .entry _Z10knn_kernelPK6float2iS1_iPSt4pairIifEi(
	.param .u64 .ptr .align 1 _Z10knn_kernelPK6float2iS1_iPSt4pairIifEi_param_0,
	.param .u32 _Z10knn_kernelPK6float2iS1_iPSt4pairIifEi_param_1,
	.param .u64 .ptr .align 1 _Z10knn_kernelPK6float2iS1_iPSt4pairIifEi_param_2,
	.param .u32 _Z10knn_kernelPK6float2iS1_iPSt4pairIifEi_param_3,
	.param .u64 .ptr .align 1 _Z10knn_kernelPK6float2iS1_iPSt4pairIifEi_param_4,
	.param .u32 _Z10knn_kernelPK6float2iS1_iPSt4pairIifEi_param_5
)
{
	.local .align 16 .b8 	__local_depot0[512];
	.reg .b64 	%SP;
	.reg .b64 	%SPL;
	.reg .pred 	%p<81>;
	.reg .b32 	%r<288>;
	.reg .b32 	%f<27>;
	.reg .b64 	%rd<69>;

	mov.u64 	%SPL, __local_depot0;
	ld.param.u64 	%rd11, [_Z10knn_kernelPK6float2iS1_iPSt4pairIifEi_param_0];
	ld.param.u32 	%r99, [_Z10knn_kernelPK6float2iS1_iPSt4pairIifEi_param_1];
	ld.param.u32 	%r97, [_Z10knn_kernelPK6float2iS1_iPSt4pairIifEi_param_3];
	ld.param.u32 	%r98, [_Z10knn_kernelPK6float2iS1_iPSt4pairIifEi_param_5];
	add.u64 	%rd1, %SPL, 0;
	add.u64 	%rd2, %SPL, 128;
	add.u64 	%rd3, %SPL, 256;
	add.u64 	%rd4, %SPL, 384;
	mov.u32 	%r1, %ntid.x;
	shr.u32 	%r100, %r1, 5;
	mov.u32 	%r101, %ctaid.x;
	mov.u32 	%r2, %tid.x;
	shr.u32 	%r102, %r2, 5;
	mad.lo.s32 	%r3, %r100, %r101, %r102;
	and.b32  	%r287, %r2, 31;
	setp.ge.s32 	%p1, %r3, %r99;
	@%p1 bra 	$L__BB0_65;
	cvta.to.global.u64 	%rd18, %rd11;
	mul.wide.s32 	%rd19, %r3, 8;
	add.s64 	%rd20, %rd18, %rd19;
	ld.global.v2.f32 	{%f1, %f2}, [%rd20];
	shr.s32 	%r103, %r98, 31;
	shr.u32 	%r104, %r103, 27;
	add.s32 	%r105, %r98, %r104;
	shr.s32 	%r5, %r105, 5;
	setp.lt.s32 	%p2, %r98, 32;
	@%p2 bra 	$L__BB0_14;
	add.s32 	%r107, %r5, -1;
	and.b32  	%r6, %r5, 15;
	setp.lt.u32 	%p3, %r107, 15;
	mov.b32 	%r253, 0;
	@%p3 bra 	$L__BB0_5;
	and.b32  	%r253, %r5, 67108848;
	mov.b32 	%r258, 0;
$L__BB0_4:
	.pragma "nounroll";
	mul.wide.u32 	%rd21, %r258, 4;
	add.s64 	%rd22, %rd1, %rd21;
	add.s64 	%rd23, %rd2, %rd21;
	mov.f32 	%f5, 0f7F7FFFFF;
	st.local.v4.f32 	[%rd22], {%f5, %f5, %f5, %f5};
	mov.b32 	%r109, -1;
	st.local.v4.u32 	[%rd23], {%r109, %r109, %r109, %r109};
	st.local.v4.f32 	[%rd22+16], {%f5, %f5, %f5, %f5};
	st.local.v4.u32 	[%rd23+16], {%r109, %r109, %r109, %r109};
	st.local.v4.f32 	[%rd22+32], {%f5, %f5, %f5, %f5};
	st.local.v4.u32 	[%rd23+32], {%r109, %r109, %r109, %r109};
	st.local.v4.f32 	[%rd22+48], {%f5, %f5, %f5, %f5};
	st.local.v4.u32 	[%rd23+48], {%r109, %r109, %r109, %r109};
	add.s32 	%r258, %r258, 16;
	setp.eq.s32 	%p4, %r258, %r253;
	@%p4 bra 	$L__BB0_5;
	bra.uni 	$L__BB0_4;
$L__BB0_5:
	setp.eq.s32 	%p5, %r6, 0;
	@%p5 bra 	$L__BB0_14;
	and.b32  	%r9, %r5, 7;
	setp.lt.u32 	%p6, %r6, 8;
	@%p6 bra 	$L__BB0_8;
	mul.wide.u32 	%rd24, %r253, 4;
	add.s64 	%rd25, %rd1, %rd24;
	mov.b32 	%r110, 2139095039;
	st.local.u32 	[%rd25], %r110;
	add.s64 	%rd26, %rd2, %rd24;
	mov.b32 	%r111, -1;
	st.local.u32 	[%rd26], %r111;
	st.local.u32 	[%rd25+4], %r110;
	st.local.u32 	[%rd26+4], %r111;
	st.local.u32 	[%rd25+8], %r110;
	st.local.u32 	[%rd26+8], %r111;
	st.local.u32 	[%rd25+12], %r110;
	st.local.u32 	[%rd26+12], %r111;
	st.local.u32 	[%rd25+16], %r110;
	st.local.u32 	[%rd26+16], %r111;
	st.local.u32 	[%rd25+20], %r110;
	st.local.u32 	[%rd26+20], %r111;
	st.local.u32 	[%rd25+24], %r110;
	st.local.u32 	[%rd26+24], %r111;
	st.local.u32 	[%rd25+28], %r110;
	st.local.u32 	[%rd26+28], %r111;
	add.s32 	%r253, %r253, 8;
$L__BB0_8:
	setp.eq.s32 	%p7, %r9, 0;
	@%p7 bra 	$L__BB0_14;
	and.b32  	%r12, %r5, 3;
	setp.lt.u32 	%p8, %r9, 4;
	@%p8 bra 	$L__BB0_11;
	mul.wide.u32 	%rd27, %r253, 4;
	add.s64 	%rd28, %rd1, %rd27;
	mov.b32 	%r112, 2139095039;
	st.local.u32 	[%rd28], %r112;
	add.s64 	%rd29, %rd2, %rd27;
	mov.b32 	%r113, -1;
	st.local.u32 	[%rd29], %r113;
	st.local.u32 	[%rd28+4], %r112;
	st.local.u32 	[%rd29+4], %r113;
	st.local.u32 	[%rd28+8], %r112;
	st.local.u32 	[%rd29+8], %r113;
	st.local.u32 	[%rd28+12], %r112;
	st.local.u32 	[%rd29+12], %r113;
	add.s32 	%r253, %r253, 4;
$L__BB0_11:
	setp.eq.s32 	%p9, %r12, 0;
	@%p9 bra 	$L__BB0_14;
	mov.b32 	%r257, 0;
$L__BB0_13:
	.pragma "nounroll";
	mul.wide.u32 	%rd30, %r253, 4;
	add.s64 	%rd31, %rd1, %rd30;
	mov.b32 	%r115, 2139095039;
	st.local.u32 	[%rd31], %r115;
	add.s64 	%rd32, %rd2, %rd30;
	mov.b32 	%r116, -1;
	st.local.u32 	[%rd32], %r116;
	add.s32 	%r253, %r253, 1;
	add.s32 	%r257, %r257, 1;
	setp.ne.s32 	%p10, %r257, %r12;
	@%p10 bra 	$L__BB0_13;
$L__BB0_14:
	setp.lt.s32 	%p11, %r97, 1;
	@%p11 bra 	$L__BB0_35;
	add.s32 	%r19, %r5, -1;
	mul.wide.s32 	%rd33, %r5, 4;
	add.s64 	%rd5, %rd1, %rd33;
	mov.b32 	%r259, 0;
$L__BB0_16:
	add.s32 	%r260, %r2, %r259;
	setp.ge.s32 	%p12, %r260, %r97;
	mov.u32 	%r261, %r2;
	@%p12 bra 	$L__BB0_18;
$L__BB0_17:
	ld.param.u64 	%rd67, [_Z10knn_kernelPK6float2iS1_iPSt4pairIifEi_param_2];
	shl.b32 	%r118, %r261, 3;
	mov.u32 	%r119, shared_mem;
	add.s32 	%r120, %r119, %r118;
	cvta.to.global.u64 	%rd34, %rd67;
	mul.wide.u32 	%rd35, %r260, 8;
	add.s64 	%rd36, %rd34, %rd35;
	ld.global.v2.f32 	{%f6, %f7}, [%rd36];
	st.shared.v2.f32 	[%r120], {%f6, %f7};
	add.s32 	%r261, %r261, %r1;
	setp.lt.u32 	%p13, %r261, 1024;
	add.s32 	%r260, %r261, %r259;
	setp.lt.s32 	%p14, %r260, %r97;
	and.pred  	%p15, %p13, %p14;
	@%p15 bra 	$L__BB0_17;
$L__BB0_18:
	bar.sync 	0;
	add.s32 	%r262, %r287, %r259;
	setp.ge.s32 	%p16, %r262, %r97;
	mov.b32 	%r265, 0;
	@%p16 bra 	$L__BB0_21;
	mov.b32 	%r265, 0;
	mov.u32 	%r263, %r287;
$L__BB0_20:
	shl.b32 	%r123, %r263, 3;
	mov.u32 	%r124, shared_mem;
	add.s32 	%r125, %r124, %r123;
	ld.shared.v2.f32 	{%f8, %f9}, [%r125];
	sub.f32 	%f10, %f8, %f1;
	sub.f32 	%f11, %f9, %f2;
	mul.f32 	%f12, %f11, %f11;
	fma.rn.f32 	%f13, %f10, %f10, %f12;
	mul.wide.u32 	%rd37, %r265, 4;
	add.s64 	%rd38, %rd3, %rd37;
	st.local.f32 	[%rd38], %f13;
	add.s64 	%rd39, %rd4, %rd37;
	st.local.u32 	[%rd39], %r262;
	add.s32 	%r265, %r265, 1;
	add.s32 	%r35, %r263, 32;
	setp.lt.u32 	%p17, %r263, 992;
	add.s32 	%r262, %r35, %r259;
	setp.lt.s32 	%p18, %r262, %r97;
	and.pred  	%p19, %p17, %p18;
	mov.u32 	%r263, %r35;
	@%p19 bra 	$L__BB0_20;
$L__BB0_21:
	shfl.sync.down.b32	%r126|%p20, %r265, 16, 31, -1;
	max.s32 	%r127, %r126, %r265;
	shfl.sync.down.b32	%r128|%p21, %r127, 8, 31, -1;
	max.s32 	%r129, %r128, %r127;
	shfl.sync.down.b32	%r130|%p22, %r129, 4, 31, -1;
	max.s32 	%r131, %r130, %r129;
	shfl.sync.down.b32	%r132|%p23, %r131, 2, 31, -1;
	max.s32 	%r133, %r132, %r131;
	shfl.sync.down.b32	%r134|%p24, %r133, 1, 31, -1;
	max.s32 	%r38, %r134, %r133;
	setp.lt.s32 	%p25, %r38, 1;
	@%p25 bra 	$L__BB0_34;
	mov.b32 	%r266, 0;
$L__BB0_23:
	mul.wide.u32 	%rd40, %r266, 4;
	add.s64 	%rd6, %rd3, %rd40;
	add.s64 	%rd7, %rd4, %rd40;
	mov.b32 	%r267, 0;
$L__BB0_24:
	setp.ge.u32 	%p26, %r266, %r265;
	setp.ne.s32 	%p27, %r287, %r267;
	mov.b32 	%r269, -1;
	mov.b32 	%r268, 2139095039;
	or.pred  	%p28, %p26, %p27;
	@%p28 bra 	$L__BB0_26;
	ld.local.u32 	%r268, [%rd6];
	ld.local.u32 	%r269, [%rd7];
$L__BB0_26:
	shfl.sync.idx.b32	%r45|%p29, %r268, %r267, 31, -1;
	mov.b32 	%f3, %r45;
	shfl.sync.idx.b32	%r46|%p30, %r269, %r267, 31, -1;
	ld.local.f32 	%f14, [%rd5+-4];
	mov.b32 	%r139, %f14;
	shfl.sync.down.b32	%r140|%p31, %r139, 16, 31, -1;
	mov.b32 	%f15, %r140;
	shfl.sync.down.b32	%r142|%p32, %r287, 16, 31, -1;
	setp.lt.f32 	%p33, %f14, %f15;
	selp.f32 	%f16, %f15, %f14, %p33;
	selp.b32 	%r143, %r142, %r287, %p33;
	mov.b32 	%r144, %f16;
	shfl.sync.down.b32	%r145|%p34, %r144, 8, 31, -1;
	mov.b32 	%f17, %r145;
	shfl.sync.down.b32	%r146|%p35, %r143, 8, 31, -1;
	setp.lt.f32 	%p36, %f16, %f17;
	selp.f32 	%f18, %f17, %f16, %p36;
	selp.b32 	%r147, %r146, %r143, %p36;
	mov.b32 	%r148, %f18;
	shfl.sync.down.b32	%r149|%p37, %r148, 4, 31, -1;
	mov.b32 	%f19, %r149;
	shfl.sync.down.b32	%r150|%p38, %r147, 4, 31, -1;
	setp.lt.f32 	%p39, %f18, %f19;
	selp.f32 	%f20, %f19, %f18, %p39;
	selp.b32 	%r151, %r150, %r147, %p39;
	mov.b32 	%r152, %f20;
	shfl.sync.down.b32	%r153|%p40, %r152, 2, 31, -1;
	mov.b32 	%f21, %r153;
	shfl.sync.down.b32	%r154|%p41, %r151, 2, 31, -1;
	setp.lt.f32 	%p42, %f20, %f21;
	selp.f32 	%f22, %f21, %f20, %p42;
	selp.b32 	%r155, %r154, %r151, %p42;
	mov.b32 	%r156, %f22;
	shfl.sync.down.b32	%r157|%p43, %r156, 1, 31, -1;
	mov.b32 	%f23, %r157;
	shfl.sync.down.b32	%r158|%p44, %r155, 1, 31, -1;
	setp.lt.f32 	%p45, %f22, %f23;
	selp.f32 	%f24, %f23, %f22, %p45;
	selp.b32 	%r159, %r158, %r155, %p45;
	setp.leu.f32 	%p46, %f24, %f3;
	setp.ne.s32 	%p47, %r287, %r159;
	or.pred  	%p48, %p46, %p47;
	@%p48 bra 	$L__BB0_32;
	setp.lt.s32 	%p49, %r98, 64;
	mov.u32 	%r272, %r19;
	@%p49 bra 	$L__BB0_31;
	mov.u32 	%r270, %r19;
	mov.u32 	%r271, %r5;
$L__BB0_29:
	mov.u32 	%r272, %r270;
	add.s32 	%r49, %r271, -2;
	mul.wide.u32 	%rd41, %r49, 4;
	add.s64 	%rd42, %rd1, %rd41;
	ld.local.f32 	%f4, [%rd42];
	setp.leu.f32 	%p50, %f4, %f3;
	@%p50 bra 	$L__BB0_31;
	mul.wide.u32 	%rd43, %r272, 4;
	add.s64 	%rd44, %rd1, %rd43;
	st.local.f32 	[%rd44], %f4;
	mul.wide.u32 	%rd45, %r49, 4;
	add.s64 	%rd46, %rd2, %rd45;
	ld.local.u32 	%r161, [%rd46];
	add.s64 	%rd47, %rd2, %rd43;
	st.local.u32 	[%rd47], %r161;
	add.s32 	%r270, %r272, -1;
	setp.gt.s32 	%p51, %r272, 1;
	mov.u32 	%r271, %r272;
	mov.u32 	%r272, %r270;
	@%p51 bra 	$L__BB0_29;
$L__BB0_31:
	mul.wide.s32 	%rd48, %r272, 4;
	add.s64 	%rd49, %rd1, %rd48;
	st.local.u32 	[%rd49], %r45;
	add.s64 	%rd50, %rd2, %rd48;
	st.local.u32 	[%rd50], %r46;
$L__BB0_32:
	bar.warp.sync 	-1;
	add.s32 	%r267, %r267, 1;
	setp.ne.s32 	%p52, %r267, 32;
	@%p52 bra 	$L__BB0_24;
	add.s32 	%r266, %r266, 1;
	setp.ne.s32 	%p53, %r266, %r38;
	@%p53 bra 	$L__BB0_23;
$L__BB0_34:
	bar.sync 	0;
	add.s32 	%r259, %r259, 1024;
	setp.lt.s32 	%p54, %r259, %r97;
	@%p54 bra 	$L__BB0_16;
$L__BB0_35:
	setp.lt.s32 	%p55, %r98, 32;
	@%p55 bra 	$L__BB0_47;
	add.s32 	%r163, %r5, -1;
	and.b32  	%r24, %r5, 7;
	setp.lt.u32 	%p56, %r163, 7;
	mov.b32 	%r274, 0;
	@%p56 bra 	$L__BB0_39;
	and.b32  	%r274, %r5, 67108856;
	mov.b32 	%r273, 0;
	shl.b32 	%r169, %r287, 3;
$L__BB0_38:
	.pragma "nounroll";
	mul.wide.u32 	%rd51, %r273, 4;
	add.s64 	%rd52, %rd2, %rd51;
	ld.local.v4.u32 	{%r165, %r166, %r167, %r168}, [%rd52];
	shl.b32 	%r170, %r273, 8;
	or.b32  	%r171, %r170, %r169;
	mov.u32 	%r172, shared_mem;
	add.s32 	%r173, %r172, %r171;
	add.s64 	%rd53, %rd1, %rd51;
	ld.local.v4.u32 	{%r174, %r175, %r176, %r177}, [%rd53];
	st.shared.v2.u32 	[%r173+8192], {%r165, %r174};
	st.shared.v2.u32 	[%r173+8448], {%r166, %r175};
	st.shared.v2.u32 	[%r173+8704], {%r167, %r176};
	st.shared.v2.u32 	[%r173+8960], {%r168, %r177};
	ld.local.v4.u32 	{%r178, %r179, %r180, %r181}, [%rd52+16];
	ld.local.v4.u32 	{%r182, %r183, %r184, %r185}, [%rd53+16];
	st.shared.v2.u32 	[%r173+9216], {%r178, %r182};
	st.shared.v2.u32 	[%r173+9472], {%r179, %r183};
	st.shared.v2.u32 	[%r173+9728], {%r180, %r184};
	st.shared.v2.u32 	[%r173+9984], {%r181, %r185};
	add.s32 	%r273, %r273, 8;
	setp.ne.s32 	%p57, %r273, %r274;
	@%p57 bra 	$L__BB0_38;
$L__BB0_39:
	setp.eq.s32 	%p58, %r24, 0;
	@%p58 bra 	$L__BB0_47;
	and.b32  	%r58, %r5, 3;
	setp.lt.u32 	%p59, %r24, 4;
	@%p59 bra 	$L__BB0_42;
	mul.wide.u32 	%rd54, %r274, 4;
	add.s64 	%rd55, %rd2, %rd54;
	ld.local.u32 	%r186, [%rd55];
	shl.b32 	%r187, %r287, 3;
	shl.b32 	%r188, %r274, 8;
	or.b32  	%r189, %r188, %r187;
	mov.u32 	%r190, shared_mem;
	add.s32 	%r191, %r190, %r189;
	add.s64 	%rd56, %rd1, %rd54;
	ld.local.u32 	%r192, [%rd56];
	st.shared.v2.u32 	[%r191+8192], {%r186, %r192};
	ld.local.u32 	%r193, [%rd55+4];
	ld.local.u32 	%r194, [%rd56+4];
	st.shared.v2.u32 	[%r191+8448], {%r193, %r194};
	ld.local.u32 	%r195, [%rd55+8];
	ld.local.u32 	%r196, [%rd56+8];
	st.shared.v2.u32 	[%r191+8704], {%r195, %r196};
	ld.local.u32 	%r197, [%rd55+12];
	ld.local.u32 	%r198, [%rd56+12];
	st.shared.v2.u32 	[%r191+8960], {%r197, %r198};
	add.s32 	%r274, %r274, 4;
$L__BB0_42:
	setp.eq.s32 	%p60, %r58, 0;
	@%p60 bra 	$L__BB0_47;
	setp.eq.s32 	%p61, %r58, 1;
	@%p61 bra 	$L__BB0_45;
	mul.wide.u32 	%rd57, %r274, 4;
	add.s64 	%rd58, %rd2, %rd57;
	ld.local.u32 	%r199, [%rd58];
	shl.b32 	%r200, %r287, 3;
	shl.b32 	%r201, %r274, 8;
	or.b32  	%r202, %r201, %r200;
	mov.u32 	%r203, shared_mem;
	add.s32 	%r204, %r203, %r202;
	add.s64 	%rd59, %rd1, %rd57;
	ld.local.u32 	%r205, [%rd59];
	st.shared.v2.u32 	[%r204+8192], {%r199, %r205};
	ld.local.u32 	%r206, [%rd58+4];
	ld.local.u32 	%r207, [%rd59+4];
	st.shared.v2.u32 	[%r204+8448], {%r206, %r207};
	add.s32 	%r274, %r274, 2;
$L__BB0_45:
	and.b32  	%r208, %r5, 1;
	setp.eq.b32 	%p62, %r208, 1;
	not.pred 	%p63, %p62;
	@%p63 bra 	$L__BB0_47;
	mul.wide.u32 	%rd60, %r274, 4;
	add.s64 	%rd61, %rd2, %rd60;
	ld.local.u32 	%r209, [%rd61];
	shl.b32 	%r210, %r287, 3;
	shl.b32 	%r211, %r274, 8;
	or.b32  	%r212, %r211, %r210;
	mov.u32 	%r213, shared_mem;
	add.s32 	%r214, %r213, %r212;
	add.s64 	%rd62, %rd1, %rd60;
	ld.local.u32 	%r215, [%rd62];
	st.shared.v2.u32 	[%r214+8192], {%r209, %r215};
$L__BB0_47:
	bar.warp.sync 	-1;
	setp.lt.s32 	%p64, %r98, 2;
	@%p64 bra 	$L__BB0_58;
	shl.b32 	%r217, %r287, 3;
	mov.u32 	%r218, shared_mem;
	add.s32 	%r219, %r217, %r218;
	add.s32 	%r63, %r219, 8192;
	mov.b32 	%r277, 2;
$L__BB0_49:
	mov.u32 	%r278, %r277;
$L__BB0_50:
	setp.ge.s32 	%p65, %r287, %r98;
	shr.u32 	%r66, %r278, 1;
	@%p65 bra 	$L__BB0_56;
	mov.u32 	%r279, %r63;
	mov.u32 	%r280, %r287;
$L__BB0_52:
	xor.b32  	%r69, %r280, %r66;
	setp.le.u32 	%p66, %r69, %r280;
	setp.ge.s32 	%p67, %r69, %r98;
	or.pred  	%p68, %p66, %p67;
	@%p68 bra 	$L__BB0_55;
	and.b32  	%r220, %r280, %r277;
	setp.eq.s32 	%p69, %r220, 0;
	ld.shared.u32 	%r70, [%r279+4];
	shl.b32 	%r221, %r69, 3;
	add.s32 	%r223, %r218, %r221;
	add.s32 	%r71, %r223, 8192;
	ld.shared.u32 	%r72, [%r223+8196];
	mov.b32 	%f25, %r70;
	mov.b32 	%f26, %r72;
	setp.leu.f32 	%p70, %f25, %f26;
	setp.geu.f32 	%p71, %f25, %f26;
	selp.u32 	%r224, -1, 0, %p71;
	selp.u32 	%r225, -1, 0, %p70;
	selp.b32 	%r226, %r225, %r224, %p69;
	and.b32  	%r227, %r226, 1;
	setp.eq.b32 	%p72, %r227, 1;
	@%p72 bra 	$L__BB0_55;
	ld.shared.u32 	%r228, [%r71];
	ld.shared.u32 	%r229, [%r279];
	st.shared.v2.u32 	[%r279], {%r228, %r72};
	st.shared.v2.u32 	[%r71], {%r229, %r70};
$L__BB0_55:
	add.s32 	%r280, %r280, 32;
	add.s32 	%r279, %r279, 256;
	setp.lt.s32 	%p73, %r280, %r98;
	@%p73 bra 	$L__BB0_52;
$L__BB0_56:
	bar.warp.sync 	-1;
	setp.gt.u32 	%p74, %r278, 3;
	mov.u32 	%r278, %r66;
	@%p74 bra 	$L__BB0_50;
	shl.b32 	%r277, %r277, 1;
	setp.le.s32 	%p75, %r277, %r98;
	@%p75 bra 	$L__BB0_49;
$L__BB0_58:
	bar.warp.sync 	-1;
	setp.ge.s32 	%p76, %r287, %r98;
	@%p76 bra 	$L__BB0_65;
	ld.param.u64 	%rd68, [_Z10knn_kernelPK6float2iS1_iPSt4pairIifEi_param_4];
	cvta.to.global.u64 	%rd8, %rd68;
	mul.lo.s32 	%r76, %r98, %r3;
	not.b32 	%r230, %r287;
	add.s32 	%r77, %r98, %r230;
	and.b32  	%r231, %r77, 96;
	setp.eq.s32 	%p77, %r231, 96;
	@%p77 bra 	$L__BB0_62;
	shr.u32 	%r232, %r77, 5;
	add.s32 	%r233, %r232, 1;
	and.b32  	%r234, %r233, 3;
	add.s64 	%rd9, %rd8, 4;
	add.s32 	%r283, %r76, %r287;
	shl.b32 	%r235, %r287, 3;
	mov.u32 	%r236, shared_mem;
	add.s32 	%r237, %r235, %r236;
	add.s32 	%r282, %r237, 8192;
	neg.s32 	%r281, %r234;
	shl.b32 	%r238, %r233, 5;
	and.b32  	%r239, %r238, 96;
	or.b32  	%r287, %r239, %r287;
$L__BB0_61:
	.pragma "nounroll";
	mul.wide.s32 	%rd63, %r283, 8;
	add.s64 	%rd64, %rd9, %rd63;
	ld.shared.v2.u32 	{%r240, %r241}, [%r282];
	st.global.u32 	[%rd64+-4], %r240;
	st.global.u32 	[%rd64], %r241;
	add.s32 	%r283, %r283, 32;
	add.s32 	%r282, %r282, 256;
	add.s32 	%r281, %r281, 1;
	setp.ne.s32 	%p78, %r281, 0;
	@%p78 bra 	$L__BB0_61;
$L__BB0_62:
	setp.lt.u32 	%p79, %r77, 96;
	@%p79 bra 	$L__BB0_65;
	add.s64 	%rd10, %rd8, 512;
	add.s32 	%r286, %r287, %r76;
	shl.b32 	%r242, %r287, 3;
	mov.u32 	%r243, shared_mem;
	add.s32 	%r244, %r242, %r243;
	add.s32 	%r285, %r244, 8960;
$L__BB0_64:
	mul.wide.s32 	%rd65, %r286, 8;
	add.s64 	%rd66, %rd10, %rd65;
	ld.shared.v2.u32 	{%r245, %r246}, [%r285+-768];
	st.global.u32 	[%rd66+-512], %r245;
	st.global.u32 	[%rd66+-508], %r246;
	ld.shared.v2.u32 	{%r247, %r248}, [%r285+-512];
	st.global.u32 	[%rd66+-256], %r247;
	st.global.u32 	[%rd66+-252], %r248;
	ld.shared.v2.u32 	{%r249, %r250}, [%r285+-256];
	st.global.u32 	[%rd66], %r249;
	st.global.u32 	[%rd66+4], %r250;
	ld.shared.v2.u32 	{%r251, %r252}, [%r285];
	st.global.u32 	[%rd66+256], %r251;
	st.global.u32 	[%rd66+260], %r252;
	add.s32 	%r287, %r287, 128;
	add.s32 	%r286, %r286, 128;
	add.s32 	%r285, %r285, 1024;
	setp.lt.s32 	%p80, %r287, %r98;
	@%p80 bra 	$L__BB0_64;
$L__BB0_65:
	ret;

}


// ===== COMPILED SASS (sm_100) =====

	.target	sm_100

	.elftype	@"ET_EXEC"


//--------------------- .note.nv.tkinfo           --------------------------
	.section	.note.nv.tkinfo,"",@"SHT_NOTE"
	.sectionflags	@"SHF_NOTE_NV_TKINFO"
	.tkinfo
        /*0018*/ 	.word	0x00000002
        /*0030*/ 	.string	""
        /*0030*/ 	.string	"ptxas"
        /*0030*/ 	.string	"Cuda compilation tools, release 13.0, V13.0.88"
        /*0030*/ 	.string	"Build cuda_13.0.r13.0/compiler.36424714_0"
        /*0030*/ 	.string	"-arch sm_100 -m 64 "



//--------------------- .note.nv.cuinfo           --------------------------
	.section	.note.nv.cuinfo,"",@"SHT_NOTE"
	.sectionflags	@"SHF_NOTE_NV_CUINFO"
        /*0018*/ 	.short	0x0002
        /*001a*/ 	.short	0x0064
        /*001c*/ 	.short	0x0082
	.zero		2


//--------------------- .nv.info                  --------------------------
	.section	.nv.info,"",@"SHT_CUDA_INFO"
	.align	4


	//----- nvinfo : EIATTR_REGCOUNT
	.align		4
        /*0000*/ 	.byte	0x04, 0x2f
        /*0002*/ 	.short	(.L_1 - .L_0)
	.align		4
.L_0:
        /*0004*/ 	.word	index@(_Z10knn_kernelPK6float2iS1_iPSt4pairIifEi)
        /*0008*/ 	.word	0x00000020


	//----- nvinfo : EIATTR_FRAME_SIZE
	.align		4
.L_1:
        /*000c*/ 	.byte	0x04, 0x11
        /*000e*/ 	.short	(.L_3 - .L_2)
	.align		4
.L_2:
        /*0010*/ 	.word	index@(_Z10knn_kernelPK6float2iS1_iPSt4pairIifEi)
        /*0014*/ 	.word	0x00000200


	//----- nvinfo : EIATTR_MIN_STACK_SIZE
	.align		4
.L_3:
        /*0018*/ 	.byte	0x04, 0x12
        /*001a*/ 	.short	(.L_5 - .L_4)
	.align		4
.L_4:
        /*001c*/ 	.word	index@(_Z10knn_kernelPK6float2iS1_iPSt4pairIifEi)
        /*0020*/ 	.word	0x00000200
.L_5:


//--------------------- .nv.compat                --------------------------
	.section	.nv.compat,"",@"SHT_CUDA_COMPAT_INFO"
	.align	4
        /*0000*/ 	.byte	0x02, 0x09, 0x00, 0x00, 0x02, 0x02, 0x01, 0x00, 0x02, 0x05, 0x05, 0x00, 0x03, 0x07, 0x01, 0x01
        /*0010*/ 	.byte	0x02, 0x03, 0x00, 0x00, 0x02, 0x06, 0x01, 0x00, 0x04, 0x0b, 0x08, 0x00, 0x09, 0x00, 0x00, 0x00
        /*0020*/ 	.byte	0x00, 0x00, 0x00, 0x00


//--------------------- .nv.info._Z10knn_kernelPK6float2iS1_iPSt4pairIifEi --------------------------
	.section	.nv.info._Z10knn_kernelPK6float2iS1_iPSt4pairIifEi,"",@"SHT_CUDA_INFO"
	.sectionflags	@""
	.align	4


	//----- nvinfo : EIATTR_CUDA_API_VERSION
	.align		4
        /*0000*/ 	.byte	0x04, 0x37
        /*0002*/ 	.short	(.L_7 - .L_6)
.L_6:
        /*0004*/ 	.word	0x00000082


	//----- nvinfo : EIATTR_KPARAM_INFO
	.align		4
.L_7:
        /*0008*/ 	.byte	0x04, 0x17
        /*000a*/ 	.short	(.L_9 - .L_8)
.L_8:
        /*000c*/ 	.word	0x00000000
        /*0010*/ 	.short	0x0005
        /*0012*/ 	.short	0x0028
        /*0014*/ 	.byte	0x00, 0xf0, 0x11, 0x00


	//----- nvinfo : EIATTR_KPARAM_INFO
	.align		4
.L_9:
        /*0018*/ 	.byte	0x04, 0x17
        /*001a*/ 	.short	(.L_11 - .L_10)
.L_10:
        /*001c*/ 	.word	0x00000000
        /*0020*/ 	.short	0x0004
        /*0022*/ 	.short	0x0020
        /*0024*/ 	.byte	0x00, 0xf5, 0x21, 0x00


	//----- nvinfo : EIATTR_KPARAM_INFO
	.align		4
.L_11:
        /*0028*/ 	.byte	0x04, 0x17
        /*002a*/ 	.short	(.L_13 - .L_12)
.L_12:
        /*002c*/ 	.word	0x00000000
        /*0030*/ 	.short	0x0003
        /*0032*/ 	.short	0x0018
        /*0034*/ 	.byte	0x00, 0xf0, 0x11, 0x00


	//----- nvinfo : EIATTR_KPARAM_INFO
	.align		4
.L_13:
        /*0038*/ 	.byte	0x04, 0x17
        /*003a*/ 	.short	(.L_15 - .L_14)
.L_14:
        /*003c*/ 	.word	0x00000000
        /*0040*/ 	.short	0x0002
        /*0042*/ 	.short	0x0010
        /*0044*/ 	.byte	0x00, 0xf5, 0x21, 0x00


	//----- nvinfo : EIATTR_KPARAM_INFO
	.align		4
.L_15:
        /*0048*/ 	.byte	0x04, 0x17
        /*004a*/ 	.short	(.L_17 - .L_16)
.L_16:
        /*004c*/ 	.word	0x00000000
        /*0050*/ 	.short	0x0001
        /*0052*/ 	.short	0x0008
        /*0054*/ 	.byte	0x00, 0xf0, 0x11, 0x00


	//----- nvinfo : EIATTR_KPARAM_INFO
	.align		4
.L_17:
        /*0058*/ 	.byte	0x04, 0x17
        /*005a*/ 	.short	(.L_19 - .L_18)
.L_18:
        /*005c*/ 	.word	0x00000000
        /*0060*/ 	.short	0x0000
        /*0062*/ 	.short	0x0000
        /*0064*/ 	.byte	0x00, 0xf5, 0x21, 0x00


	//----- nvinfo : EIATTR_SPARSE_MMA_MASK
	.align		4
.L_19:
        /*0068*/ 	.byte	0x03, 0x50
        /*006a*/ 	.short	0x0000


	//----- nvinfo : EIATTR_MAXREG_COUNT
	.align		4
        /*006c*/ 	.byte	0x03, 0x1b
        /*006e*/ 	.short	0x00ff


	//----- nvinfo : EIATTR_NUM_BARRIERS
	.align		4
        /*0070*/ 	.byte	0x02, 0x4c
        /*0072*/ 	.byte	0x01
	.zero		1


	//----- nvinfo : EIATTR_MERCURY_ISA_VERSION
	.align		4
        /*0074*/ 	.byte	0x03, 0x5f
        /*0076*/ 	.short	0x0101


	//----- nvinfo : EIATTR_COOP_GROUP_MASK_REGIDS
	.align		4
        /*0078*/ 	.byte	0x04, 0x29
        /*007a*/ 	.short	(.L_21 - .L_20)


	//   ....[0]....
.L_20:
        /*007c*/ 	.word	0xffffffff


	//   ....[1]....
        /*0080*/ 	.word	0xffffffff


	//   ....[2]....
        /*0084*/ 	.word	0xffffffff


	//   ....[3]....
        /*0088*/ 	.word	0xffffffff


	//   ....[4]....
        /*008c*/ 	.word	0xffffffff


	//   ....[5]....
        /*0090*/ 	.word	0xffffffff


	//   ....[6]....
        /*0094*/ 	.word	0xffffffff


	//   ....[7]....
        /*0098*/ 	.word	0xffffffff


	//   ....[8]....
        /*009c*/ 	.word	0xffffffff


	//   ....[9]....
        /*00a0*/ 	.word	0xffffffff


	//   ....[10]....
        /*00a4*/ 	.word	0xffffffff


	//   ....[11]....
        /*00a8*/ 	.word	0xffffffff


	//   ....[12]....
        /*00ac*/ 	.word	0xffffffff


	//   ....[13]....
        /*00b0*/ 	.word	0xffffffff


	//   ....[14]....
        /*00b4*/ 	.word	0xffffffff


	//   ....[15]....
        /*00b8*/ 	.word	0xffffffff


	//   ....[16]....
        /*00bc*/ 	.word	0xffffffff


	//   ....[17]....
        /*00c0*/ 	.word	0xffffffff


	//   ....[18]....
        /*00c4*/ 	.word	0xffffffff


	//   ....[19]....
        /*00c8*/ 	.word	0xffffffff


	//   ....[20]....
        /*00cc*/ 	.word	0xffffffff


	//   ....[21]....
        /*00d0*/ 	.word	0x0500000f


	//   ....[22]....
        /*00d4*/ 	.word	0x0500000f


	//   ....[23]....
        /*00d8*/ 	.word	0x0500000f


	//   ....[24]....
        /*00dc*/ 	.word	0x0500000f


	//   ....[25]....
        /*00e0*/ 	.word	0x0500000f


	//   ....[26]....
        /*00e4*/ 	.word	0x0500000f


	//   ....[27]....
        /*00e8*/ 	.word	0x0500000f


	//   ....[28]....
        /*00ec*/ 	.word	0x0500000f


	//   ....[29]....
        /*00f0*/ 	.word	0x0500000f


	//   ....[30]....
        /*00f4*/ 	.word	0x0500000f


	//   ....[31]....
        /*00f8*/ 	.word	0x0500000f


	//   ....[32]....
        /*00fc*/ 	.word	0x0500000f


	//----- nvinfo : EIATTR_COOP_GROUP_INSTR_OFFSETS
	.align		4
.L_21:
        /*0100*/ 	.byte	0x04, 0x28
        /*0102*/ 	.short	(.L_23 - .L_22)


	//   ....[0]....
.L_22:
        /*0104*/ 	.word	0x000009e0


	//   ....[1]....
        /*0108*/ 	.word	0x00000a00


	//   ....[2]....
        /*010c*/ 	.word	0x00000a20


	//   ....[3]....
        /*0110*/ 	.word	0x00000a40


	//   ....[4]....
        /*0114*/ 	.word	0x00000a60


	//   ....[5]....
        /*0118*/ 	.word	0x00000b60


	//   ....[6]....
        /*011c*/ 	.word	0x00000b70


	//   ....[7]....
        /*0120*/ 	.word	0x00000b80


	//   ....[8]....
        /*0124*/ 	.word	0x00000b90


	//   ....[9]....
        /*0128*/ 	.word	0x00000bd0


	//   ....[10]....
        /*012c*/ 	.word	0x00000be0


	//   ....[11]....
        /*0130*/ 	.word	0x00000c20


	//   ....[12]....
        /*0134*/ 	.word	0x00000c30


	//   ....[13]....
        /*0138*/ 	.word	0x00000c70


	//   ....[14]....
        /*013c*/ 	.word	0x00000c80


	//   ....[15]....
        /*0140*/ 	.word	0x00000cc0


	//   ....[16]....
        /*0144*/ 	.word	0x00000cd0


	//   ....[17]....
        /*0148*/ 	.word	0x00000f00


	//   ....[18]....
        /*014c*/ 	.word	0x00001650


	//   ....[19]....
        /*0150*/ 	.word	0x00001910


	//   ....[20]....
        /*0154*/ 	.word	0x000019a0


	//   ....[21]....
        /*0158*/ 	.word	0x00002460


	//   ....[22]....
        /*015c*/ 	.word	0x000024c0


	//   ....[23]....
        /*0160*/ 	.word	0x000024f0


	//   ....[24]....
        /*0164*/ 	.word	0x00002560


	//   ....[25]....
        /*0168*/ 	.word	0x000025c0


	//   ....[26]....
        /*016c*/ 	.word	0x00002620


	//   ....[27]....
        /*0170*/ 	.word	0x000026a0


	//   ....[28]....
        /*0174*/ 	.word	0x00002700


	//   ....[29]....
        /*0178*/ 	.word	0x00002780


	//   ....[30]....
        /*017c*/ 	.word	0x000027f0


	//   ....[31]....
        /*0180*/ 	.word	0x00002850


	//   ....[32]....
        /*0184*/ 	.word	0x000028b0


	//----- nvinfo : EIATTR_VRC_CTA_INIT_COUNT
	.align		4
.L_23:
        /*0188*/ 	.byte	0x02, 0x4a
	.zero		1
	.zero		1


	//----- nvinfo : EIATTR_EXIT_INSTR_OFFSETS
	.align		4
        /*018c*/ 	.byte	0x04, 0x1c
        /*018e*/ 	.short	(.L_25 - .L_24)


	//   ....[0]....
.L_24:
        /*0190*/ 	.word	0x000000a0


	//   ....[1]....
        /*0194*/ 	.word	0x000019b0


	//   ....[2]....
        /*0198*/ 	.word	0x00001bf0


	//   ....[3]....
        /*019c*/ 	.word	0x00002310


	//   ....[4]....
        /*01a0*/ 	.word	0x000023f0


	//----- nvinfo : EIATTR_CRS_STACK_SIZE
	.align		4
.L_25:
        /*01a4*/ 	.byte	0x04, 0x1e
        /*01a6*/ 	.short	(.L_27 - .L_26)
.L_26:
        /*01a8*/ 	.word	0x00000000


	//----- nvinfo : EIATTR_CBANK_PARAM_SIZE
	.align		4
.L_27:
        /*01ac*/ 	.byte	0x03, 0x19
        /*01ae*/ 	.short	0x002c


	//----- nvinfo : EIATTR_PARAM_CBANK
	.align		4
        /*01b0*/ 	.byte	0x04, 0x0a
        /*01b2*/ 	.short	(.L_29 - .L_28)
	.align		4
.L_28:
        /*01b4*/ 	.word	index@(.nv.constant0._Z10knn_kernelPK6float2iS1_iPSt4pairIifEi)
        /*01b8*/ 	.short	0x0380
        /*01ba*/ 	.short	0x002c


	//----- nvinfo : EIATTR_SW_WAR
	.align		4
.L_29:
        /*01bc*/ 	.byte	0x04, 0x36
        /*01be*/ 	.short	(.L_31 - .L_30)
.L_30:
        /*01c0*/ 	.word	0x00000008
.L_31:


//--------------------- .nv.callgraph             --------------------------
	.section	.nv.callgraph,"",@"SHT_CUDA_CALLGRAPH"
	.align	4
	.sectionentsize	8
	.align		4
        /*0000*/ 	.word	0x00000000
	.align		4
        /*0004*/ 	.word	0xffffffff
	.align		4
        /*0008*/ 	.word	0x00000000
	.align		4
        /*000c*/ 	.word	0xfffffffe
	.align		4
        /*0010*/ 	.word	0x00000000
	.align		4
        /*0014*/ 	.word	0xfffffffd
	.align		4
        /*0018*/ 	.word	0x00000000
	.align		4
        /*001c*/ 	.word	0xfffffffc


//--------------------- .text._Z10knn_kernelPK6float2iS1_iPSt4pairIifEi --------------------------
	.section	.text._Z10knn_kernelPK6float2iS1_iPSt4pairIifEi,"ax",@progbits
	.align	128
        .global         _Z10knn_kernelPK6float2iS1_iPSt4pairIifEi
        .type           _Z10knn_kernelPK6float2iS1_iPSt4pairIifEi,@function
        .size           _Z10knn_kernelPK6float2iS1_iPSt4pairIifEi,(.L_x_57 - _Z10knn_kernelPK6float2iS1_iPSt4pairIifEi)
        .other          _Z10knn_kernelPK6float2iS1_iPSt4pairIifEi,@"STO_CUDA_ENTRY STV_DEFAULT"
_Z10knn_kernelPK6float2iS1_iPSt4pairIifEi:
.text._Z10knn_kernelPK6float2iS1_iPSt4pairIifEi:
[----:B------:R-:W0:Y:S01]  /*0000*/  LDC R1, c[0x0][0x37c] ;  /* 0x0000df00ff017b82 */ /* 0x000e220000000800 */
[----:B------:R-:W1:Y:S01]  /*0010*/  S2R R13, SR_TID.X ;  /* 0x00000000000d7919 */ /* 0x000e620000002100 */
[----:B------:R-:W2:Y:S01]  /*0020*/  LDCU UR5, c[0x0][0x360] ;  /* 0x00006c00ff0577ac */ /* 0x000ea20008000800 */
[----:B0-----:R-:W-:Y:S01]  /*0030*/  VIADD R1, R1, 0xfffffe00 ;  /* 0xfffffe0001017836 */ /* 0x001fe20000000000 */
[----:B------:R-:W0:Y:S01]  /*0040*/  S2R R3, SR_CTAID.X ;  /* 0x0000000000037919 */ /* 0x000e220000002500 */
[----:B------:R-:W3:Y:S01]  /*0050*/  LDCU UR6, c[0x0][0x388] ;  /* 0x00007100ff0677ac */ /* 0x000ee20008000800 */
[----:B--2---:R-:W-:Y:S01]  /*0060*/  USHF.R.U32.HI UR4, URZ, 0x5, UR5 ;  /* 0x00000005ff047899 */ /* 0x004fe20008011605 */
[----:B-1----:R-:W-:-:S05]  /*0070*/  SHF.R.U32.HI R26, RZ, 0x5, R13 ;  /* 0x00000005ff1a7819 */ /* 0x002fca000001160d */
[----:B0-----:R-:W-:-:S05]  /*0080*/  IMAD R26, R3, UR4, R26 ;  /* 0x00000004031a7c24 */ /* 0x001fca000f8e021a */
[----:B---3--:R-:W-:-:S13]  /*0090*/  ISETP.GE.AND P0, PT, R26, UR6, PT ;  /* 0x000000061a007c0c */ /* 0x008fda000bf06270 */
[----:B------:R-:W-:Y:S05]  /*00a0*/  @P0 EXIT ;  /* 0x000000000000094d */ /* 0x000fea0003800000 */
[----:B------:R-:W0:Y:S01]  /*00b0*/  LDC.64 R2, c[0x0][0x380] ;  /* 0x0000e000ff027b82 */ /* 0x000e220000000a00 */
[----:B------:R-:W1:Y:S07]  /*00c0*/  LDCU.64 UR6, c[0x0][0x358] ;  /* 0x00006b00ff0677ac */ /* 0x000e6e0008000a00 */
[----:B------:R-:W2:Y:S01]  /*00d0*/  LDC R5, c[0x0][0x3a8] ;  /* 0x0000ea00ff057b82 */ /* 0x000ea20000000800 */
[----:B0-----:R-:W-:-:S06]  /*00e0*/  IMAD.WIDE R2, R26, 0x8, R2 ;  /* 0x000000081a027825 */ /* 0x001fcc00078e0202 */
[----:B-1----:R-:W5:Y:S01]  /*00f0*/  LDG.E.64 R2, desc[UR6][R2.64] ;  /* 0x0000000602027981 */ /* 0x002f62000c1e1b00 */
[----:B------:R-:W-:Y:S01]  /*0100*/  LOP3.LUT R27, R13, 0x1f, RZ, 0xc0, !PT ;  /* 0x0000001f0d1b7812 */ /* 0x000fe200078ec0ff */
[----:B------:R-:W-:Y:S01]  /*0110*/  VIADD R12, R1, 0x80 ;  /* 0x00000080010c7836 */ /* 0x000fe20000000000 */
[----:B--2---:R-:W-:Y:S02]  /*0120*/  ISETP.GE.AND P0, PT, R5, 0x20, PT ;  /* 0x000000200500780c */ /* 0x004fe40003f06270 */
[----:B------:R-:W-:-:S04]  /*0130*/  SHF.R.S32.HI R0, RZ, 0x1f, R5 ;  /* 0x0000001fff007819 */ /* 0x000fc80000011405 */
[----:B------:R-:W-:-:S04]  /*0140*/  LEA.HI R0, R0, R5, RZ, 0x5 ;  /* 0x0000000500007211 */ /* 0x000fc800078f28ff */
[----:B------:R-:W-:-:S03]  /*0150*/  SHF.R.S32.HI R0, RZ, 0x5, R0 ;  /* 0x00000005ff007819 */ /* 0x000fc60000011400 */
[----:B------:R-:W-:Y:S05]  /*0160*/  @!P0 BRA `(.L_x_0) ;  /* 0x0000000400448947 */ /* 0x000fea0003800000 */
[C---:B------:R-:W-:Y:S01]  /*0170*/  VIADD R4, R0.reuse, 0xffffffff ;  /* 0xffffffff00047836 */ /* 0x040fe20000000000 */
[----:B------:R-:W-:Y:S01]  /*0180*/  LOP3.LUT R17, R0, 0xf, RZ, 0xc0, !PT ;  /* 0x0000000f00117812 */ /* 0x000fe200078ec0ff */
[----:B------:R-:W-:-:S03]  /*0190*/  IMAD.MOV.U32 R14, RZ, RZ, RZ ;  /* 0x000000ffff0e7224 */ /* 0x000fc600078e00ff */
[----:B------:R-:W-:Y:S02]  /*01a0*/  ISETP.GE.U32.AND P0, PT, R4, 0xf, PT ;  /* 0x0000000f0400780c */ /* 0x000fe40003f06070 */
[----:B------:R-:W-:-:S11]  /*01b0*/  ISETP.NE.AND P1, PT, R17, RZ, PT ;  /* 0x000000ff1100720c */ /* 0x000fd60003f25270 */
[----:B------:R-:W-:Y:S05]  /*01c0*/  @!P0 BRA `(.L_x_1) ;  /* 0x0000000000588947 */ /* 0x000fea0003800000 */
[----:B------:R-:W-:Y:S01]  /*01d0*/  LOP3.LUT R14, R0, 0x3fffff0, RZ, 0xc0, !PT ;  /* 0x03fffff0000e7812 */ /* 0x000fe200078ec0ff */
[----:B------:R-:W-:Y:S01]  /*01e0*/  IMAD.MOV.U32 R15, RZ, RZ, RZ ;  /* 0x000000ffff0f7224 */ /* 0x000fe200078e00ff */
[----:B------:R-:W-:Y:S01]  /*01f0*/  MOV R4, 0x7f7fffff ;  /* 0x7f7fffff00047802 */ /* 0x000fe20000000f00 */
[----:B------:R-:W-:Y:S01]  /*0200*/  IMAD.MOV.U32 R5, RZ, RZ, 0x7f7fffff ;  /* 0x7f7fffffff057424 */ /* 0x000fe200078e00ff */
[----:B------:R-:W-:Y:S01]  /*0210*/  MOV R10, 0xffffffff ;  /* 0xffffffff000a7802 */ /* 0x000fe20000000f00 */
[----:B------:R-:W-:Y:S02]  /*0220*/  IMAD.MOV.U32 R6, RZ, RZ, 0x7f7fffff ;  /* 0x7f7fffffff067424 */ /* 0x000fe400078e00ff */
[----:B------:R-:W-:Y:S02]  /*0230*/  IMAD.MOV.U32 R7, RZ, RZ, 0x7f7fffff ;  /* 0x7f7fffffff077424 */ /* 0x000fe400078e00ff */
[----:B------:R-:W-:Y:S02]  /*0240*/  IMAD.MOV.U32 R8, RZ, RZ, -0x1 ;  /* 0xffffffffff087424 */ /* 0x000fe400078e00ff */
[----:B------:R-:W-:-:S02]  /*0250*/  IMAD.MOV.U32 R9, RZ, RZ, -0x1 ;  /* 0xffffffffff097424 */ /* 0x000fc400078e00ff */
[----:B------:R-:W-:-:S07]  /*0260*/  IMAD.MOV.U32 R11, RZ, RZ, -0x1 ;  /* 0xffffffffff0b7424 */ /* 0x000fce00078e00ff */
.L_x_2:
[C---:B0-----:R-:W-:Y:S02]  /*0270*/  IMAD R16, R15.reuse, 0x4, R1 ;  /* 0x000000040f107824 */ /* 0x041fe400078e0201 */
[----:B------:R-:W-:-:S03]  /*0280*/  VIADD R15, R15, 0x10 ;  /* 0x000000100f0f7836 */ /* 0x000fc60000000000 */
[----:B------:R0:W-:Y:S02]  /*0290*/  STL.128 [R16], R4 ;  /* 0x0000000410007387 */ /* 0x0001e40000100c00 */
[----:B------:R-:W-:Y:S02]  /*02a0*/  ISETP.NE.AND P0, PT, R15, R14, PT ;  /* 0x0000000e0f00720c */ /* 0x000fe40003f05270 */
[----:B------:R0:W-:Y:S04]  /*02b0*/  STL.128 [R16+0x80], R8 ;  /* 0x0000800810007387 */ /* 0x0001e80000100c00 */
[----:B------:R0:W-:Y:S04]  /*02c0*/  STL.128 [R16+0x10], R4 ;  /* 0x0000100410007387 */ /* 0x0001e80000100c00 */
[----:B------:R0:W-:Y:S04]  /*02d0*/  STL.128 [R16+0x90], R8 ;  /* 0x0000900810007387 */ /* 0x0001e80000100c00 */
[----:B------:R0:W-:Y:S04]  /*02e0*/  STL.128 [R16+0x20], R4 ;  /* 0x0000200410007387 */ /* 0x0001e80000100c00 */
[----:B------:R0:W-:Y:S04]  /*02f0*/  STL.128 [R16+0xa0], R8 ;  /* 0x0000a00810007387 */ /* 0x0001e80000100c00 */
[----:B------:R0:W-:Y:S04]  /*0300*/  STL.128 [R16+0x30], R4 ;  /* 0x0000300410007387 */ /* 0x0001e80000100c00 */
[----:B------:R0:W-:Y:S01]  /*0310*/  STL.128 [R16+0xb0], R8 ;  /* 0x0000b00810007387 */ /* 0x0001e20000100c00 */
[----:B------:R-:W-:Y:S05]  /*0320*/  @P0 BRA `(.L_x_2) ;  /* 0xfffffffc00d00947 */ /* 0x000fea000383ffff */
.L_x_1:
[----:B------:R-:W-:Y:S05]  /*0330*/  @!P1 BRA `(.L_x_0) ;  /* 0x0000000000d09947 */ /* 0x000fea0003800000 */
[----:B------:R-:W-:Y:S02]  /*0340*/  ISETP.GE.U32.AND P0, PT, R17, 0x8, PT ;  /* 0x000000081100780c */ /* 0x000fe40003f06070 */
[----:B0-----:R-:W-:-:S04]  /*0350*/  LOP3.LUT R6, R0, 0x7, RZ, 0xc0, !PT ;  /* 0x0000000700067812 */ /* 0x001fc800078ec0ff */
[----:B------:R-:W-:-:S07]  /*0360*/  ISETP.NE.AND P1, PT, R6, RZ, PT ;  /* 0x000000ff0600720c */ /* 0x000fce0003f25270 */
[----:B------:R-:W-:Y:S06]  /*0370*/  @!P0 BRA `(.L_x_3) ;  /* 0x0000000000508947 */ /* 0x000fec0003800000 */
[C---:B------:R-:W-:Y:S01]  /*0380*/  IMAD R4, R14.reuse, 0x4, R1 ;  /* 0x000000040e047824 */ /* 0x040fe200078e0201 */
[----:B------:R-:W-:Y:S01]  /*0390*/  MOV R7, 0xffffffff ;  /* 0xffffffff00077802 */ /* 0x000fe20000000f00 */
[----:B------:R-:W-:Y:S02]  /*03a0*/  IMAD.MOV.U32 R5, RZ, RZ, 0x7f7fffff ;  /* 0x7f7fffffff057424 */ /* 0x000fe400078e00ff */
[----:B------:R-:W-:Y:S02]  /*03b0*/  VIADD R14, R14, 0x8 ;  /* 0x000000080e0e7836 */ /* 0x000fe40000000000 */
[----:B------:R0:W-:Y:S04]  /*03c0*/  STL [R4+0x80], R7 ;  /* 0x0000800704007387 */ /* 0x0001e80000100800 */
[----:B------:R0:W-:Y:S04]  /*03d0*/  STL [R4], R5 ;  /* 0x0000000504007387 */ /* 0x0001e80000100800 */
[----:B------:R0:W-:Y:S04]  /*03e0*/  STL [R4+0x4], R5 ;  /* 0x0000040504007387 */ /* 0x0001e80000100800 */
        /* <DEDUP_REMOVED lines=12> */
[----:B------:R0:W-:Y:S02]  /*04b0*/  STL [R4+0x9c], R7 ;  /* 0x00009c0704007387 */ /* 0x0001e40000100800 */
.L_x_3:
[----:B------:R-:W-:Y:S05]  /*04c0*/  @!P1 BRA `(.L_x_0) ;  /* 0x00000000006c9947 */ /* 0x000fea0003800000 */
[----:B------:R-:W-:Y:S02]  /*04d0*/  ISETP.GE.U32.AND P0, PT, R6, 0x4, PT ;  /* 0x000000040600780c */ /* 0x000fe40003f06070 */
[----:B------:R-:W-:-:S04]  /*04e0*/  LOP3.LUT R8, R0, 0x3, RZ, 0xc0, !PT ;  /* 0x0000000300087812 */ /* 0x000fc800078ec0ff */
[----:B------:R-:W-:-:S07]  /*04f0*/  ISETP.NE.AND P1, PT, R8, RZ, PT ;  /* 0x000000ff0800720c */ /* 0x000fce0003f25270 */
[----:B------:R-:W-:Y:S06]  /*0500*/  @!P0 BRA `(.L_x_4) ;  /* 0x0000000000308947 */ /* 0x000fec0003800000 */
[C---:B0-----:R-:W-:Y:S02]  /*0510*/  IMAD R4, R14.reuse, 0x4, R1 ;  /* 0x000000040e047824 */ /* 0x041fe400078e0201 */
[----:B------:R-:W-:Y:S02]  /*0520*/  IMAD.MOV.U32 R5, RZ, RZ, 0x7f7fffff ;  /* 0x7f7fffffff057424 */ /* 0x000fe400078e00ff */
[----:B------:R-:W-:Y:S02]  /*0530*/  IMAD.MOV.U32 R7, RZ, RZ, -0x1 ;  /* 0xffffffffff077424 */ /* 0x000fe400078e00ff */
[----:B------:R-:W-:Y:S01]  /*0540*/  VIADD R14, R14, 0x4 ;  /* 0x000000040e0e7836 */ /* 0x000fe20000000000 */
[----:B------:R1:W-:Y:S04]  /*0550*/  STL [R4], R5 ;  /* 0x0000000504007387 */ /* 0x0003e80000100800 */
[----:B------:R1:W-:Y:S04]  /*0560*/  STL [R4+0x4], R5 ;  /* 0x0000040504007387 */ /* 0x0003e80000100800 */
[----:B------:R1:W-:Y:S04]  /*0570*/  STL [R4+0x8], R5 ;  /* 0x0000080504007387 */ /* 0x0003e80000100800 */
[----:B------:R1:W-:Y:S04]  /*0580*/  STL [R4+0xc], R5 ;  /* 0x00000c0504007387 */ /* 0x0003e80000100800 */
[----:B------:R1:W-:Y:S04]  /*0590*/  STL [R4+0x80], R7 ;  /* 0x0000800704007387 */ /* 0x0003e80000100800 */
[----:B------:R1:W-:Y:S04]  /*05a0*/  STL [R4+0x84], R7 ;  /* 0x0000840704007387 */ /* 0x0003e80000100800 */
[----:B------:R1:W-:Y:S04]  /*05b0*/  STL [R4+0x88], R7 ;  /* 0x0000880704007387 */ /* 0x0003e80000100800 */
[----:B------:R1:W-:Y:S02]  /*05c0*/  STL [R4+0x8c], R7 ;  /* 0x00008c0704007387 */ /* 0x0003e40000100800 */
.L_x_4:
[----:B------:R-:W-:Y:S05]  /*05d0*/  @!P1 BRA `(.L_x_0) ;  /* 0x0000000000289947 */ /* 0x000fea0003800000 */
[----:B01----:R-:W-:Y:S01]  /*05e0*/  MOV R5, 0x7f7fffff ;  /* 0x7f7fffff00057802 */ /* 0x003fe20000000f00 */
[----:B------:R-:W-:Y:S01]  /*05f0*/  IMAD.MOV.U32 R7, RZ, RZ, -0x1 ;  /* 0xffffffffff077424 */ /* 0x000fe200078e00ff */
[----:B------:R-:W-:-:S06]  /*0600*/  UMOV UR4, URZ ;  /* 0x000000ff00047c82 */ /* 0x000fcc0008000000 */
.L_x_5:
[C---:B------:R-:W-:Y:S01]  /*0610*/  IMAD R4, R14.reuse, 0x4, R1 ;  /* 0x000000040e047824 */ /* 0x040fe200078e0201 */
[----:B------:R-:W-:Y:S01]  /*0620*/  UIADD3 UR4, UPT, UPT, UR4, 0x1, URZ ;  /* 0x0000000104047890 */ /* 0x000fe2000fffe0ff */
[----:B------:R-:W-:-:S03]  /*0630*/  VIADD R14, R14, 0x1 ;  /* 0x000000010e0e7836 */ /* 0x000fc60000000000 */
[----:B------:R2:W-:Y:S02]  /*0640*/  STL [R4], R5 ;  /* 0x0000000504007387 */ /* 0x0005e40000100800 */
[----:B------:R-:W-:Y:S02]  /*0650*/  ISETP.NE.AND P0, PT, R8, UR4, PT ;  /* 0x0000000408007c0c */ /* 0x000fe4000bf05270 */
[----:B------:R2:W-:Y:S11]  /*0660*/  STL [R4+0x80], R7 ;  /* 0x0000800704007387 */ /* 0x0005f60000100800 */
[----:B--2---:R-:W-:Y:S05]  /*0670*/  @P0 BRA `(.L_x_5) ;  /* 0xfffffffc00e40947 */ /* 0x004fea000383ffff */
.L_x_0:
[----:B------:R-:W2:Y:S02]  /*0680*/  LDCU UR4, c[0x0][0x398] ;  /* 0x00007300ff0477ac */ /* 0x000ea40008000800 */
[----:B--2---:R-:W-:-:S09]  /*0690*/  UISETP.GE.AND UP0, UPT, UR4, 0x1, UPT ;  /* 0x000000010400788c */ /* 0x004fd2000bf06270 */
[----:B------:R-:W-:Y:S05]  /*06a0*/  BRA.U !UP0, `(.L_x_6) ;  /* 0x0000000908447547 */ /* 0x000fea000b800000 */
[C---:B0-----:R-:W-:Y:S01]  /*06b0*/  VIADD R6, R0.reuse, 0xffffffff ;  /* 0xffffffff00067836 */ /* 0x041fe20000000000 */
[----:B------:R-:W-:Y:S01]  /*06c0*/  UMOV UR4, URZ ;  /* 0x000000ff00047c82 */ /* 0x000fe20008000000 */
[----:B-1----:R-:W-:-:S07]  /*06d0*/  IMAD R5, R0, 0x4, R1 ;  /* 0x0000000400057824 */ /* 0x002fce00078e0201 */
.L_x_21:
[----:B0-----:R-:W0:Y:S01]  /*06e0*/  LDCU UR8, c[0x0][0x398] ;  /* 0x00007300ff0877ac */ /* 0x001e220008000800 */
[----:B------:R-:W-:Y:S01]  /*06f0*/  IADD3 R7, PT, PT, R13, UR4, RZ ;  /* 0x000000040d077c10 */ /* 0x000fe2000fffe0ff */
[----:B--2---:R-:W-:Y:S01]  /*0700*/  VIADD R17, R27, UR4 ;  /* 0x000000041b117c36 */ /* 0x004fe20008000000 */
[----:B------:R-:W-:Y:S01]  /*0710*/  BSSY.RECONVERGENT B0, `(.L_x_7) ;  /* 0x0000013000007945 */ /* 0x000fe20003800200 */
[----:B------:R-:W-:Y:S01]  /*0720*/  IMAD.MOV.U32 R4, RZ, RZ, RZ ;  /* 0x000000ffff047224 */ /* 0x000fe200078e00ff */
[----:B0-----:R-:W-:Y:S02]  /*0730*/  ISETP.GE.AND P1, PT, R7, UR8, PT ;  /* 0x0000000807007c0c */ /* 0x001fe4000bf26270 */
[----:B------:R-:W-:-:S11]  /*0740*/  ISETP.GE.AND P0, PT, R17, UR8, PT ;  /* 0x0000000811007c0c */ /* 0x000fd6000bf06270 */
[----:B-1-3--:R-:W-:Y:S05]  /*0750*/  @P1 BRA `(.L_x_8) ;  /* 0x0000000000381947 */ /* 0x00afea0003800000 */
[----:B------:R-:W0:Y:S01]  /*0760*/  S2R R15, SR_CgaCtaId ;  /* 0x00000000000f7919 */ /* 0x000e220000008800 */
[----:B------:R-:W1:Y:S01]  /*0770*/  LDC.64 R8, c[0x0][0x390] ;  /* 0x0000e400ff087b82 */ /* 0x000e620000000a00 */
[----:B------:R-:W-:Y:S01]  /*0780*/  MOV R10, 0x400 ;  /* 0x00000400000a7802 */ /* 0x000fe20000000f00 */
[----:B------:R-:W-:-:S03]  /*0790*/  IMAD.MOV.U32 R14, RZ, RZ, R13 ;  /* 0x000000ffff0e7224 */ /* 0x000fc600078e000d */
[----:B0-----:R-:W-:-:S07]  /*07a0*/  LEA R15, R15, R10, 0x18 ;  /* 0x0000000a0f0f7211 */ /* 0x001fce00078ec0ff */
.L_x_9:
[----:B01----:R-:W-:-:S06]  /*07b0*/  IMAD.WIDE.U32 R10, R7, 0x8, R8 ;  /* 0x00000008070a7825 */ /* 0x003fcc00078e0008 */
[----:B------:R-:W2:Y:S01]  /*07c0*/  LDG.E.64 R10, desc[UR6][R10.64] ;  /* 0x000000060a0a7981 */ /* 0x000ea2000c1e1b00 */
[C---:B------:R-:W-:Y:S02]  /*07d0*/  IMAD R16, R14.reuse, 0x8, R15 ;  /* 0x000000080e107824 */ /* 0x040fe400078e020f */
[----:B------:R-:W-:-:S05]  /*07e0*/  VIADD R14, R14, UR5 ;  /* 0x000000050e0e7c36 */ /* 0x000fca0008000000 */
[C---:B------:R-:W-:Y:S02]  /*07f0*/  IADD3 R7, PT, PT, R14.reuse, UR4, RZ ;  /* 0x000000040e077c10 */ /* 0x040fe4000fffe0ff */
[----:B------:R-:W-:Y:S02]  /*0800*/  ISETP.LT.U32.AND P2, PT, R14, 0x400, PT ;  /* 0x000004000e00780c */ /* 0x000fe40003f41070 */
[----:B------:R-:W-:Y:S01]  /*0810*/  ISETP.GE.AND P1, PT, R7, UR8, PT ;  /* 0x0000000807007c0c */ /* 0x000fe2000bf26270 */
[----:B--2---:R0:W-:-:S12]  /*0820*/  STS.64 [R16], R10 ;  /* 0x0000000a10007388 */ /* 0x0041d80000000a00 */
[----:B------:R-:W-:Y:S05]  /*0830*/  @!P1 BRA P2, `(.L_x_9) ;  /* 0xfffffffc00dc9947 */ /* 0x000fea000103ffff */
.L_x_8:
[----:B------:R-:W-:Y:S05]  /*0840*/  BSYNC.RECONVERGENT B0 ;  /* 0x0000000000007941 */ /* 0x000fea0003800200 */
.L_x_7:
[----:B------:R-:W-:Y:S06]  /*0850*/  BAR.SYNC.DEFER_BLOCKING 0x0 ;  /* 0x0000000000007b1d */ /* 0x000fec0000010000 */
[----:B------:R-:W-:Y:S04]  /*0860*/  BSSY.RECONVERGENT B0, `(.L_x_10) ;  /* 0x0000017000007945 */ /* 0x000fe80003800200 */
[----:B------:R-:W-:Y:S05]  /*0870*/  @P0 BRA `(.L_x_11) ;  /* 0x0000000000540947 */ /* 0x000fea0003800000 */
[----:B------:R-:W1:Y:S01]  /*0880*/  S2R R8, SR_CgaCtaId ;  /* 0x0000000000087919 */ /* 0x000e620000008800 */
[----:B------:R-:W-:Y:S01]  /*0890*/  MOV R7, 0x400 ;  /* 0x0000040000077802 */ /* 0x000fe20000000f00 */
[----:B------:R-:W-:-:S03]  /*08a0*/  IMAD.MOV.U32 R4, RZ, RZ, RZ ;  /* 0x000000ffff047224 */ /* 0x000fc600078e00ff */
[----:B-1----:R-:W-:Y:S01]  /*08b0*/  LEA R14, R8, R7, 0x18 ;  /* 0x00000007080e7211 */ /* 0x002fe200078ec0ff */
[----:B------:R-:W-:-:S07]  /*08c0*/  IMAD.MOV.U32 R7, RZ, RZ, R27 ;  /* 0x000000ffff077224 */ /* 0x000fce00078e001b */
.L_x_12:
[C---:B------:R-:W-:Y:S01]  /*08d0*/  IMAD R8, R7.reuse, 0x8, R14 ;  /* 0x0000000807087824 */ /* 0x040fe200078e020e */
[----:B------:R-:W-:Y:S01]  /*08e0*/  ISETP.LT.U32.AND P1, PT, R7, 0x3e0, PT ;  /* 0x000003e00700780c */ /* 0x000fe20003f21070 */
[C---:B0-----:R-:W-:Y:S02]  /*08f0*/  IMAD R11, R4.reuse, 0x4, R1 ;  /* 0x00000004040b7824 */ /* 0x041fe400078e0201 */
[----:B------:R-:W-:Y:S02]  /*0900*/  VIADD R4, R4, 0x1 ;  /* 0x0000000104047836 */ /* 0x000fe40000000000 */
[----:B------:R-:W0:Y:S04]  /*0910*/  LDS.64 R8, [R8] ;  /* 0x0000000008087984 */ /* 0x000e280000000a00 */
[----:B------:R1:W-:Y:S01]  /*0920*/  STL [R11+0x180], R17 ;  /* 0x000180110b007387 */ /* 0x0003e20000100800 */
[----:B0----5:R-:W-:Y:S01]  /*0930*/  FADD R10, -R3, R9 ;  /* 0x00000009030a7221 */ /* 0x021fe20000000100 */
[----:B------:R-:W-:-:S03]  /*0940*/  FADD R9, -R2, R8 ;  /* 0x0000000802097221 */ /* 0x000fc60000000100 */
[----:B------:R-:W-:-:S04]  /*0950*/  FMUL R10, R10, R10 ;  /* 0x0000000a0a0a7220 */ /* 0x000fc80000400000 */
[----:B------:R-:W-:Y:S01]  /*0960*/  FFMA R10, R9, R9, R10 ;  /* 0x00000009090a7223 */ /* 0x000fe2000000000a */
[----:B------:R-:W-:-:S04]  /*0970*/  VIADD R9, R7, 0x20 ;  /* 0x0000002007097836 */ /* 0x000fc80000000000 */
[----:B------:R2:W-:Y:S01]  /*0980*/  STL [R11+0x100], R10 ;  /* 0x0001000a0b007387 */ /* 0x0005e20000100800 */
[----:B-1----:R-:W-:Y:S01]  /*0990*/  IADD3 R17, PT, PT, R9, UR4, RZ ;  /* 0x0000000409117c10 */ /* 0x002fe2000fffe0ff */
[----:B------:R-:W-:-:S03]  /*09a0*/  IMAD.MOV.U32 R7, RZ, RZ, R9 ;  /* 0x000000ffff077224 */ /* 0x000fc600078e0009 */
[----:B------:R-:W-:-:S13]  /*09b0*/  ISETP.GE.AND P0, PT, R17, UR8, PT ;  /* 0x0000000811007c0c */ /* 0x000fda000bf06270 */
[----:B--2---:R-:W-:Y:S05]  /*09c0*/  @!P0 BRA P1, `(.L_x_12) ;  /* 0xfffffffc00c08947 */ /* 0x004fea000083ffff */
.L_x_11:
[----:B------:R-:W-:Y:S05]  /*09d0*/  BSYNC.RECONVERGENT B0 ;  /* 0x0000000000007941 */ /* 0x000fea0003800200 */
.L_x_10:
[----:B------:R-:W1:Y:S02]  /*09e0*/  SHFL.DOWN PT, R7, R4, 0x10, 0x1f ;  /* 0x0a001f0004077f89 */ /* 0x000e6400000e0000 */
[----:B-1----:R-:W-:-:S05]  /*09f0*/  VIMNMX R7, PT, PT, R7, R4, !PT ;  /* 0x0000000407077248 */ /* 0x002fca0007fe0100 */
[----:B------:R-:W1:Y:S02]  /*0a00*/  SHFL.DOWN PT, R8, R7, 0x8, 0x1f ;  /* 0x09001f0007087f89 */ /* 0x000e6400000e0000 */
[----:B-1----:R-:W-:-:S05]  /*0a10*/  VIMNMX R8, PT, PT, R7, R8, !PT ;  /* 0x0000000807087248 */ /* 0x002fca0007fe0100 */
[----:B------:R-:W1:Y:S02]  /*0a20*/  SHFL.DOWN PT, R9, R8, 0x4, 0x1f ;  /* 0x08801f0008097f89 */ /* 0x000e6400000e0000 */
[----:B-1----:R-:W-:-:S05]  /*0a30*/  VIMNMX R9, PT, PT, R8, R9, !PT ;  /* 0x0000000908097248 */ /* 0x002fca0007fe0100 */
[----:B0-----:R-:W0:Y:S02]  /*0a40*/  SHFL.DOWN PT, R10, R9, 0x2, 0x1f ;  /* 0x08401f00090a7f89 */ /* 0x001e2400000e0000 */
[----:B0-----:R-:W-:-:S05]  /*0a50*/  VIMNMX R11, PT, PT, R9, R10, !PT ;  /* 0x0000000a090b7248 */ /* 0x001fca0007fe0100 */
[----:B------:R-:W0:Y:S02]  /*0a60*/  SHFL.DOWN PT, R10, R11, 0x1, 0x1f ;  /* 0x08201f000b0a7f89 */ /* 0x000e2400000e0000 */
[----:B0-----:R-:W-:-:S04]  /*0a70*/  VIMNMX R10, PT, PT, R11, R10, !PT ;  /* 0x0000000a0b0a7248 */ /* 0x001fc80007fe0100 */
[----:B------:R-:W-:-:S13]  /*0a80*/  ISETP.GE.AND P0, PT, R10, 0x1, PT ;  /* 0x000000010a00780c */ /* 0x000fda0003f06270 */
[----:B------:R-:W-:Y:S05]  /*0a90*/  @!P0 BRA `(.L_x_13) ;  /* 0x0000000400308947 */ /* 0x000fea0003800000 */
[----:B------:R-:W-:-:S07]  /*0aa0*/  IMAD.MOV.U32 R9, RZ, RZ, RZ ;  /* 0x000000ffff097224 */ /* 0x000fce00078e00ff */
.L_x_20:
[----:B0-----:R-:W-:Y:S02]  /*0ab0*/  IMAD R7, R9, 0x4, R1 ;  /* 0x0000000409077824 */ /* 0x001fe400078e0201 */
[----:B-123--:R-:W-:-:S07]  /*0ac0*/  IMAD.MOV.U32 R8, RZ, RZ, RZ ;  /* 0x000000ffff087224 */ /* 0x00efce00078e00ff */
.L_x_19:
[----:B------:R-:W-:Y:S01]  /*0ad0*/  ISETP.NE.AND P0, PT, R27, R8, PT ;  /* 0x000000081b00720c */ /* 0x000fe20003f05270 */
[----:B--2---:R-:W-:Y:S01]  /*0ae0*/  IMAD.MOV.U32 R17, RZ, RZ, -0x1 ;  /* 0xffffffffff117424 */ /* 0x004fe200078e00ff */
[----:B---3--:R-:W-:Y:S02]  /*0af0*/  MOV R11, 0x7f7fffff ;  /* 0x7f7fffff000b7802 */ /* 0x008fe40000000f00 */
[----:B------:R-:W-:-:S13]  /*0b00*/  ISETP.GE.U32.OR P0, PT, R9, R4, P0 ;  /* 0x000000040900720c */ /* 0x000fda0000706470 */
[----:B0----5:R0:W5:Y:S04]  /*0b10*/  @!P0 LDL R11, [R7+0x100] ;  /* 0x00010000070b8983 */ /* 0x0211680000100800 */
[----:B------:R0:W5:Y:S01]  /*0b20*/  @!P0 LDL R17, [R7+0x180] ;  /* 0x0001800007118983 */ /* 0x0001620000100800 */
[----:B------:R-:W-:-:S03]  /*0b30*/  UMOV UR8, 0xffffffff ;  /* 0xffffffff00087882 */ /* 0x000fc60000000000 */
[----:B-1----:R-:W-:Y:S05]  /*0b40*/  BRA.DIV UR8, `(.L_x_14) ;  /* 0x0000001a082c7947 */ /* 0x002fea000b800000 */
[----:B------:R-:W2:Y:S04]  /*0b50*/  LDL R18, [R5+-0x4] ;  /* 0xfffffc0005127983 */ /* 0x000ea80000100800 */
[----:B------:R-:W-:Y:S04]  /*0b60*/  SHFL.DOWN PT, R20, R27, 0x10, 0x1f ;  /* 0x0a001f001b147f89 */ /* 0x000fe800000e0000 */
[----:B-----5:R-:W-:Y:S04]  /*0b70*/  SHFL.IDX PT, R11, R11, R8, 0x1f ;  /* 0x00001f080b0b7589 */ /* 0x020fe800000e0000 */
[----:B------:R-:W-:Y:S04]  /*0b80*/  SHFL.IDX PT, R14, R17, R8, 0x1f ;  /* 0x00001f08110e7589 */ /* 0x000fe800000e0000 */
[----:B--2---:R-:W1:Y:S02]  /*0b90*/  SHFL.DOWN PT, R19, R18, 0x10, 0x1f ;  /* 0x0a001f0012137f89 */ /* 0x004e6400000e0000 */
[----:B-1----:R-:W-:-:S04]  /*0ba0*/  FSETP.GEU.AND P0, PT, R18, R19, PT ;  /* 0x000000131200720b */ /* 0x002fc80003f0e000 */
[----:B------:R-:W-:Y:S02]  /*0bb0*/  FSEL R19, R19, R18, !P0 ;  /* 0x0000001213137208 */ /* 0x000fe40004000000 */
[----:B------:R-:W-:-:S03]  /*0bc0*/  SEL R22, R20, R27, !P0 ;  /* 0x0000001b14167207 */ /* 0x000fc60004000000 */
[----:B------:R-:W1:Y:S04]  /*0bd0*/  SHFL.DOWN PT, R24, R19, 0x8, 0x1f ;  /* 0x09001f0013187f89 */ /* 0x000e6800000e0000 */
[----:B------:R-:W2:Y:S01]  /*0be0*/  SHFL.DOWN PT, R21, R22, 0x8, 0x1f ;  /* 0x09001f0016157f89 */ /* 0x000ea200000e0000 */
[----:B-1----:R-:W-:-:S04]  /*0bf0*/  FSETP.GEU.AND P0, PT, R19, R24, PT ;  /* 0x000000181300720b */ /* 0x002fc80003f0e000 */
[----:B------:R-:W-:Y:S02]  /*0c00*/  FSEL R20, R24, R19, !P0 ;  /* 0x0000001318147208 */ /* 0x000fe40004000000 */
[----:B--2---:R-:W-:-:S03]  /*0c10*/  SEL R23, R21, R22, !P0 ;  /* 0x0000001615177207 */ /* 0x004fc60004000000 */
        /* <DEDUP_REMOVED lines=10> */
[----:B------:R1:W2:Y:S04]  /*0cc0*/  SHFL.DOWN PT, R20, R19, 0x1, 0x1f ;  /* 0x08201f0013147f89 */ /* 0x0002a800000e0000 */
[----:B------:R1:W3:Y:S02]  /*0cd0*/  SHFL.DOWN PT, R22, R25, 0x1, 0x1f ;  /* 0x08201f0019167f89 */ /* 0x0002e400000e0000 */
.L_x_55:
[----:B--2---:R-:W-:-:S04]  /*0ce0*/  FSETP.GEU.AND P0, PT, R19, R20, PT ;  /* 0x000000141300720b */ /* 0x004fc80003f0e000 */
[----:B---3--:R-:W-:Y:S02]  /*0cf0*/  SEL R22, R22, R25, !P0 ;  /* 0x0000001916167207 */ /* 0x008fe40004000000 */
[----:B------:R-:W-:Y:S02]  /*0d00*/  FSEL R20, R20, R19, !P0 ;  /* 0x0000001314147208 */ /* 0x000fe40004000000 */
[----:B------:R-:W-:-:S04]  /*0d10*/  ISETP.NE.AND P0, PT, R27, R22, PT ;  /* 0x000000161b00720c */ /* 0x000fc80003f05270 */
[----:B------:R-:W-:-:S13]  /*0d20*/  FSETP.LEU.OR P0, PT, R20, R11, P0 ;  /* 0x0000000b1400720b */ /* 0x000fda000070b400 */
[----:B------:R-:W-:Y:S05]  /*0d30*/  @P0 BRA `(.L_x_15) ;  /* 0x00000000006c0947 */ /* 0x000fea0003800000 */
[----:B------:R-:W2:Y:S01]  /*0d40*/  LDCU UR8, c[0x0][0x3a8] ;  /* 0x00007500ff0877ac */ /* 0x000ea20008000800 */
[----:B------:R-:W-:Y:S01]  /*0d50*/  IMAD.MOV.U32 R16, RZ, RZ, R6 ;  /* 0x000000ffff107224 */ /* 0x000fe200078e0006 */
[----:B--2---:R-:W-:-:S09]  /*0d60*/  UISETP.GE.AND UP0, UPT, UR8, 0x40, UPT ;  /* 0x000000400800788c */ /* 0x004fd2000bf06270 */
[----:B------:R-:W-:Y:S05]  /*0d70*/  BRA.U !UP0, `(.L_x_16) ;  /* 0x0000000108507547 */ /* 0x000fea000b800000 */
[----:B------:R-:W-:Y:S01]  /*0d80*/  BSSY.RECONVERGENT B0, `(.L_x_16) ;  /* 0x0000013000007945 */ /* 0x000fe20003800200 */
[----:B------:R-:W-:Y:S02]  /*0d90*/  IMAD.MOV.U32 R16, RZ, RZ, R6 ;  /* 0x000000ffff107224 */ /* 0x000fe400078e0006 */
[----:B------:R-:W-:-:S07]  /*0da0*/  IMAD.MOV.U32 R15, RZ, RZ, R0 ;  /* 0x000000ffff0f7224 */ /* 0x000fce00078e0000 */
.L_x_18:
[----:B--2---:R-:W-:-:S05]  /*0db0*/  IADD3 R18, PT, PT, R15, -0x2, RZ ;  /* 0xfffffffe0f127810 */ /* 0x004fca0007ffe0ff */
[----:B------:R-:W-:-:S05]  /*0dc0*/  IMAD R15, R18, 0x4, R1 ;  /* 0x00000004120f7824 */ /* 0x000fca00078e0201 */
[----:B------:R-:W2:Y:S02]  /*0dd0*/  LDL R20, [R15] ;  /* 0x000000000f147983 */ /* 0x000ea40000100800 */
[----:B--2---:R-:W-:-:S13]  /*0de0*/  FSETP.GT.AND P0, PT, R20, R11, PT ;  /* 0x0000000b1400720b */ /* 0x004fda0003f04000 */
[----:B------:R-:W-:Y:S05]  /*0df0*/  @!P0 BRA `(.L_x_17) ;  /* 0x00000000002c8947 */ /* 0x000fea0003800000 */
[----:B------:R-:W-:Y:S02]  /*0e00*/  IMAD R17, R16, 0x4, R1 ;  /* 0x0000000410117824 */ /* 0x000fe400078e0201 */
[----:B------:R-:W-:-:S03]  /*0e10*/  IMAD R18, R18, 0x4, R12 ;  /* 0x0000000412127824 */ /* 0x000fc600078e020c */
[----:B------:R2:W-:Y:S04]  /*0e20*/  STL [R17], R20 ;  /* 0x0000001411007387 */ /* 0x0005e80000100800 */
[----:B------:R-:W3:Y:S01]  /*0e30*/  LDL R18, [R18] ;  /* 0x0000000012127983 */ /* 0x000ee20000100800 */
[C---:B------:R-:W-:Y:S01]  /*0e40*/  ISETP.GT.AND P0, PT, R16.reuse, 0x1, PT ;  /* 0x000000011000780c */ /* 0x040fe20003f04270 */
[----:B-1----:R-:W-:Y:S01]  /*0e50*/  VIADD R19, R16, 0xffffffff ;  /* 0xffffffff10137836 */ /* 0x002fe20000000000 */
[----:B------:R-:W-:-:S03]  /*0e60*/  MOV R15, R16 ;  /* 0x00000010000f7202 */ /* 0x000fc60000000f00 */
[----:B------:R-:W-:Y:S01]  /*0e70*/  IMAD.MOV.U32 R16, RZ, RZ, R19 ;  /* 0x000000ffff107224 */ /* 0x000fe200078e0013 */
[----:B---3--:R2:W-:Y:S07]  /*0e80*/  STL [R17+0x80], R18 ;  /* 0x0000801211007387 */ /* 0x0085ee0000100800 */
[----:B------:R-:W-:Y:S05]  /*0e90*/  @P0 BRA `(.L_x_18) ;  /* 0xfffffffc00c40947 */ /* 0x000fea000383ffff */
[----:B------:R-:W-:-:S07]  /*0ea0*/  IMAD.MOV.U32 R16, RZ, RZ, R19 ;  /* 0x000000ffff107224 */ /* 0x000fce00078e0013 */
.L_x_17:
[----:B------:R-:W-:Y:S05]  /*0eb0*/  BSYNC.RECONVERGENT B0 ;  /* 0x0000000000007941 */ /* 0x000fea0003800200 */
.L_x_16:
[----:B------:R-:W-:-:S05]  /*0ec0*/  IMAD R15, R16, 0x4, R1 ;  /* 0x00000004100f7824 */ /* 0x000fca00078e0201 */
[----:B------:R3:W-:Y:S04]  /*0ed0*/  STL [R15], R11 ;  /* 0x0000000b0f007387 */ /* 0x0007e80000100800 */
[----:B------:R3:W-:Y:S02]  /*0ee0*/  STL [R15+0x80], R14 ;  /* 0x0000800e0f007387 */ /* 0x0007e40000100800 */
.L_x_15:
[----:B------:R-:W-:Y:S01]  /*0ef0*/  VIADD R8, R8, 0x1 ;  /* 0x0000000108087836 */ /* 0x000fe20000000000 */
[----:B------:R-:W-:Y:S05]  /*0f00*/  WARPSYNC.ALL ;  /* 0x0000000000007948 */ /* 0x000fea0003800000 */
[----:B------:R-:W-:-:S13]  /*0f10*/  ISETP.NE.AND P0, PT, R8, 0x20, PT ;  /* 0x000000200800780c */ /* 0x000fda0003f05270 */
[----:B------:R-:W-:Y:S05]  /*0f20*/  @P0 BRA `(.L_x_19) ;  /* 0xfffffff800e80947 */ /* 0x000fea000383ffff */
[----:B------:R-:W-:-:S04]  /*0f30*/  IADD3 R9, PT, PT, R9, 0x1, RZ ;  /* 0x0000000109097810 */ /* 0x000fc80007ffe0ff */
[----:B------:R-:W-:-:S13]  /*0f40*/  ISETP.NE.AND P0, PT, R9, R10, PT ;  /* 0x0000000a0900720c */ /* 0x000fda0003f05270 */
[----:B------:R-:W-:Y:S05]  /*0f50*/  @P0 BRA `(.L_x_20) ;  /* 0xfffffff800d40947 */ /* 0x000fea000383ffff */
.L_x_13:
[----:B------:R-:W-:Y:S05]  /*0f60*/  WARPSYNC.ALL ;  /* 0x0000000000007948 */ /* 0x000fea0003800000 */
[----:B------:R-:W4:Y:S01]  /*0f70*/  LDCU UR8, c[0x0][0x398] ;  /* 0x00007300ff0877ac */ /* 0x000f220008000800 */
[----:B------:R-:W-:-:S04]  /*0f80*/  UIADD3 UR4, UPT, UPT, UR4, 0x400, URZ ;  /* 0x0000040004047890 */ /* 0x000fc8000fffe0ff */
[----:B----4-:R-:W-:Y:S01]  /*0f90*/  UISETP.GE.AND UP0, UPT, UR4, UR8, UPT ;  /* 0x000000080400728c */ /* 0x010fe2000bf06270 */
[----:B------:R-:W-:Y:S08]  /*0fa0*/  BAR.SYNC.DEFER_BLOCKING 0x0 ;  /* 0x0000000000007b1d */ /* 0x000ff00000010000 */
[----:B------:R-:W-:Y:S05]  /*0fb0*/  BRA.U !UP0, `(.L_x_21) ;  /* 0xfffffff508c87547 */ /* 0x000fea000b83ffff */
.L_x_6:
[----:B------:R-:W4:Y:S02]  /*0fc0*/  LDCU UR4, c[0x0][0x3a8] ;  /* 0x00007500ff0477ac */ /* 0x000f240008000800 */
[----:B----45:R-:W-:-:S05]  /*0fd0*/  IMAD.U32 R2, RZ, RZ, UR4 ;  /* 0x00000004ff027e24 */ /* 0x030fca000f8e00ff */
[----:B------:R-:W-:-:S13]  /*0fe0*/  ISETP.GE.AND P0, PT, R2, 0x20, PT ;  /* 0x000000200200780c */ /* 0x000fda0003f06270 */
[----:B------:R-:W-:Y:S05]  /*0ff0*/  @!P0 BRA `(.L_x_22) ;  /* 0x0000000400908947 */ /* 0x000fea0003800000 */
[C---:B01----:R-:W-:Y:S01]  /*1000*/  VIADD R4, R0.reuse, 0xffffffff ;  /* 0xffffffff00047836 */ /* 0x043fe20000000000 */
[----:B------:R-:W-:Y:S01]  /*1010*/  LOP3.LUT R3, R0, 0x7, RZ, 0xc0, !PT ;  /* 0x0000000700037812 */ /* 0x000fe200078ec0ff */
[----:B--2---:R-:W-:-:S03]  /*1020*/  IMAD.MOV.U32 R20, RZ, RZ, RZ ;  /* 0x000000ffff147224 */ /* 0x004fc600078e00ff */
[----:B------:R-:W-:Y:S02]  /*1030*/  ISETP.GE.U32.AND P0, PT, R4, 0x7, PT ;  /* 0x000000070400780c */ /* 0x000fe40003f06070 */
[----:B------:R-:W-:-:S11]  /*1040*/  ISETP.NE.AND P1, PT, R3, RZ, PT ;  /* 0x000000ff0300720c */ /* 0x000fd60003f25270 */
[----:B------:R-:W-:Y:S05]  /*1050*/  @!P0 BRA `(.L_x_23) ;  /* 0x0000000000908947 */ /* 0x000fea0003800000 */
[----:B------:R-:W0:Y:S01]  /*1060*/  S2UR UR5, SR_CgaCtaId ;  /* 0x00000000000579c3 */ /* 0x000e220000008800 */
[----:B------:R-:W-:Y:S01]  /*1070*/  HFMA2 R25, -RZ, RZ, 0, 0 ;  /* 0x00000000ff197431 */ /* 0x000fe200000001ff */
[----:B------:R-:W-:Y:S01]  /*1080*/  LOP3.LUT R20, R0, 0x3fffff8, RZ, 0xc0, !PT ;  /* 0x03fffff800147812 */ /* 0x000fe200078ec0ff */
[----:B------:R-:W-:Y:S01]  /*1090*/  IMAD.SHL.U32 R21, R27, 0x8, RZ ;  /* 0x000000081b157824 */ /* 0x000fe200078e00ff */
[----:B------:R-:W-:Y:S02]  /*10a0*/  UMOV UR4, 0x400 ;  /* 0x0000040000047882 */ /* 0x000fe40000000000 */
[----:B0-----:R-:W-:-:S12]  /*10b0*/  ULEA UR4, UR5, UR4, 0x18 ;  /* 0x0000000405047291 */ /* 0x001fd8000f8ec0ff */
.L_x_24:
[----:B------:R-:W-:-:S05]  /*10c0*/  IMAD R28, R25, 0x4, R1 ;  /* 0x00000004191c7824 */ /* 0x000fca00078e0201 */
[----:B-1----:R-:W2:Y:S04]  /*10d0*/  LDL.128 R4, [R28+0x80] ;  /* 0x000080001c047983 */ /* 0x002ea80000100c00 */
[----:B---3--:R-:W3:Y:S04]  /*10e0*/  LDL.128 R8, [R28] ;  /* 0x000000001c087983 */ /* 0x008ee80000100c00 */
[----:B------:R-:W4:Y:S04]  /*10f0*/  LDL.128 R12, [R28+0x90] ;  /* 0x000090001c0c7983 */ /* 0x000f280000100c00 */
[----:B------:R-:W5:Y:S01]  /*1100*/  LDL.128 R16, [R28+0x10] ;  /* 0x000010001c107983 */ /* 0x000f620000100c00 */
[C---:B------:R-:W-:Y:S01]  /*1110*/  IMAD.SHL.U32 R24, R25.reuse, 0x100, RZ ;  /* 0x0000010019187824 */ /* 0x040fe200078e00ff */
[----:B------:R-:W-:-:S04]  /*1120*/  IADD3 R25, PT, PT, R25, 0x8, RZ ;  /* 0x0000000819197810 */ /* 0x000fc80007ffe0ff */
[----:B------:R-:W-:Y:S02]  /*1130*/  LOP3.LUT R24, R24, R21, RZ, 0xfc, !PT ;  /* 0x0000001518187212 */ /* 0x000fe400078efcff */
[----:B------:R-:W-:Y:S01]  /*1140*/  ISETP.NE.AND P0, PT, R25, R20, PT ;  /* 0x000000141900720c */ /* 0x000fe20003f05270 */
[----:B--2---:R-:W-:Y:S02]  /*1150*/  IMAD.MOV.U32 R22, RZ, RZ, R4 ;  /* 0x000000ffff167224 */ /* 0x004fe400078e0004 */
[----:B------:R-:W-:Y:S02]  /*1160*/  IMAD.MOV.U32 R4, RZ, RZ, R6 ;  /* 0x000000ffff047224 */ /* 0x000fe400078e0006 */
[----:B---3--:R-:W-:Y:S01]  /*1170*/  IMAD.MOV.U32 R23, RZ, RZ, R8 ;  /* 0x000000ffff177224 */ /* 0x008fe200078e0008 */
[----:B------:R-:W-:Y:S01]  /*1180*/  MOV R8, R5 ;  /* 0x0000000500087202 */ /* 0x000fe20000000f00 */
[----:B------:R-:W-:Y:S02]  /*1190*/  IMAD.MOV.U32 R5, RZ, RZ, R10 ;  /* 0x000000ffff057224 */ /* 0x000fe400078e000a */
[----:B------:R-:W-:Y:S01]  /*11a0*/  IMAD.MOV.U32 R10, RZ, RZ, R7 ;  /* 0x000000ffff0a7224 */ /* 0x000fe200078e0007 */
[----:B------:R0:W-:Y:S01]  /*11b0*/  STS.64 [R24+UR4+0x2000], R22 ;  /* 0x0020001618007988 */ /* 0x0001e20008000a04 */
[----:B----4-:R-:W-:-:S02]  /*11c0*/  IMAD.MOV.U32 R6, RZ, RZ, R13 ;  /* 0x000000ffff067224 */ /* 0x010fc400078e000d */
[----:B-----5:R-:W-:Y:S01]  /*11d0*/  IMAD.MOV.U32 R13, RZ, RZ, R16 ;  /* 0x000000ffff0d7224 */ /* 0x020fe200078e0010 */
[----:B------:R1:W-:Y:S01]  /*11e0*/  STS.64 [R24+UR4+0x2100], R8 ;  /* 0x0021000818007988 */ /* 0x0003e20008000a04 */
[----:B------:R-:W-:-:S03]  /*11f0*/  IMAD.MOV.U32 R7, RZ, RZ, R17 ;  /* 0x000000ffff077224 */ /* 0x000fc600078e0011 */
[----:B------:R1:W-:Y:S01]  /*1200*/  STS.64 [R24+UR4+0x2200], R4 ;  /* 0x0022000418007988 */ /* 0x0003e20008000a04 */
[----:B0-----:R-:W-:Y:S01]  /*1210*/  MOV R22, R15 ;  /* 0x0000000f00167202 */ /* 0x001fe20000000f00 */
[----:B------:R-:W-:Y:S02]  /*1220*/  IMAD.MOV.U32 R15, RZ, RZ, R18 ;  /* 0x000000ffff0f7224 */ /* 0x000fe400078e0012 */
[----:B------:R1:W-:Y:S01]  /*1230*/  STS.64 [R24+UR4+0x2300], R10 ;  /* 0x0023000a18007988 */ /* 0x0003e20008000a04 */
[----:B------:R-:W-:-:S03]  /*1240*/  IMAD.MOV.U32 R23, RZ, RZ, R19 ;  /* 0x000000ffff177224 */ /* 0x000fc600078e0013 */
[----:B------:R1:W-:Y:S04]  /*1250*/  STS.64 [R24+UR4+0x2400], R12 ;  /* 0x0024000c18007988 */ /* 0x0003e80008000a04 */
[----:B------:R1:W-:Y:S04]  /*1260*/  STS.64 [R24+UR4+0x2500], R6 ;  /* 0x0025000618007988 */ /* 0x0003e80008000a04 */
[----:B------:R1:W-:Y:S04]  /*1270*/  STS.64 [R24+UR4+0x2600], R14 ;  /* 0x0026000e18007988 */ /* 0x0003e80008000a04 */
[----:B------:R1:W-:Y:S01]  /*1280*/  STS.64 [R24+UR4+0x2700], R22 ;  /* 0x0027001618007988 */ /* 0x0003e20008000a04 */
[----:B------:R-:W-:Y:S05]  /*1290*/  @P0 BRA `(.L_x_24) ;  /* 0xfffffffc00880947 */ /* 0x000fea000383ffff */
.L_x_23:
[----:B------:R-:W-:Y:S05]  /*12a0*/  @!P1 BRA `(.L_x_22) ;  /* 0x0000000000e49947 */ /* 0x000fea0003800000 */
[----:B------:R-:W-:Y:S02]  /*12b0*/  ISETP.GE.U32.AND P0, PT, R3, 0x4, PT ;  /* 0x000000040300780c */ /* 0x000fe40003f06070 */
[----:B-1-3--:R-:W-:-:S04]  /*12c0*/  LOP3.LUT R15, R0, 0x3, RZ, 0xc0, !PT ;  /* 0x00000003000f7812 */ /* 0x00afc800078ec0ff */
[----:B------:R-:W-:-:S07]  /*12d0*/  ISETP.NE.AND P1, PT, R15, RZ, PT ;  /* 0x000000ff0f00720c */ /* 0x000fce0003f25270 */
[----:B------:R-:W-:Y:S06]  /*12e0*/  @!P0 BRA `(.L_x_25) ;  /* 0x0000000000588947 */ /* 0x000fec0003800000 */
[----:B------:R-:W-:-:S05]  /*12f0*/  IMAD R14, R20, 0x4, R1 ;  /* 0x00000004140e7824 */ /* 0x000fca00078e0201 */
[----:B------:R-:W2:Y:S04]  /*1300*/  LDL.64 R10, [R14+0x80] ;  /* 0x000080000e0a7983 */ /* 0x000ea80000100a00 */
[----:B------:R-:W3:Y:S04]  /*1310*/  LDL.64 R4, [R14] ;  /* 0x000000000e047983 */ /* 0x000ee80000100a00 */
[----:B------:R-:W4:Y:S04]  /*1320*/  LDL.64 R6, [R14+0x88] ;  /* 0x000088000e067983 */ /* 0x000f280000100a00 */
[----:B------:R-:W5:Y:S01]  /*1330*/  LDL.64 R8, [R14+0x8] ;  /* 0x000008000e087983 */ /* 0x000f620000100a00 */
[----:B------:R-:W0:Y:S01]  /*1340*/  S2UR UR5, SR_CgaCtaId ;  /* 0x00000000000579c3 */ /* 0x000e220000008800 */
[----:B------:R-:W-:Y:S01]  /*1350*/  IMAD.SHL.U32 R12, R27, 0x8, RZ ;  /* 0x000000081b0c7824 */ /* 0x000fe200078e00ff */
[----:B------:R-:W-:Y:S01]  /*1360*/  UMOV UR4, 0x400 ;  /* 0x0000040000047882 */ /* 0x000fe20000000000 */
[C---:B------:R-:W-:Y:S01]  /*1370*/  IMAD.SHL.U32 R3, R20.reuse, 0x100, RZ ;  /* 0x0000010014037824 */ /* 0x040fe200078e00ff */
[----:B------:R-:W-:-:S04]  /*1380*/  IADD3 R20, PT, PT, R20, 0x4, RZ ;  /* 0x0000000414147810 */ /* 0x000fc80007ffe0ff */
[----:B------:R-:W-:Y:S01]  /*1390*/  LOP3.LUT R3, R3, R12, RZ, 0xfc, !PT ;  /* 0x0000000c03037212 */ /* 0x000fe200078efcff */
[----:B0-----:R-:W-:Y:S01]  /*13a0*/  ULEA UR4, UR5, UR4, 0x18 ;  /* 0x0000000405047291 */ /* 0x001fe2000f8ec0ff */
[----:B--2---:R-:W-:Y:S01]  /*13b0*/  IMAD.MOV.U32 R12, RZ, RZ, R11 ;  /* 0x000000ffff0c7224 */ /* 0x004fe200078e000b */
[----:B---3--:R-:W-:Y:S01]  /*13c0*/  MOV R11, R4 ;  /* 0x00000004000b7202 */ /* 0x008fe20000000f00 */
[----:B------:R-:W-:Y:S02]  /*13d0*/  IMAD.MOV.U32 R13, RZ, RZ, R5 ;  /* 0x000000ffff0d7224 */ /* 0x000fe400078e0005 */
[----:B----4-:R-:W-:-:S04]  /*13e0*/  IMAD.MOV.U32 R4, RZ, RZ, R7 ;  /* 0x000000ffff047224 */ /* 0x010fc800078e0007 */
[----:B------:R0:W-:Y:S01]  /*13f0*/  STS.64 [R3+UR4+0x2000], R10 ;  /* 0x0020000a03007988 */ /* 0x0001e20008000a04 */
[----:B-----5:R-:W-:-:S03]  /*1400*/  IMAD.MOV.U32 R7, RZ, RZ, R8 ;  /* 0x000000ffff077224 */ /* 0x020fc600078e0008 */
[----:B------:R0:W-:Y:S01]  /*1410*/  STS.64 [R3+UR4+0x2100], R12 ;  /* 0x0021000c03007988 */ /* 0x0001e20008000a04 */
[----:B------:R-:W-:-:S03]  /*1420*/  IMAD.MOV.U32 R5, RZ, RZ, R9 ;  /* 0x000000ffff057224 */ /* 0x000fc600078e0009 */
[----:B------:R0:W-:Y:S04]  /*1430*/  STS.64 [R3+UR4+0x2200], R6 ;  /* 0x0022000603007988 */ /* 0x0001e80008000a04 */
[----:B------:R0:W-:Y:S02]  /*1440*/  STS.64 [R3+UR4+0x2300], R4 ;  /* 0x0023000403007988 */ /* 0x0001e40008000a04 */
.L_x_25:
[----:B------:R-:W-:Y:S05]  /*1450*/  @!P1 BRA `(.L_x_22) ;  /* 0x0000000000789947 */ /* 0x000fea0003800000 */
[----:B------:R-:W-:Y:S02]  /*1460*/  ISETP.NE.AND P0, PT, R15, 0x1, PT ;  /* 0x000000010f00780c */ /* 0x000fe40003f05270 */
[----:B------:R-:W-:-:S04]  /*1470*/  LOP3.LUT R0, R0, 0x1, RZ, 0xc0, !PT ;  /* 0x0000000100007812 */ /* 0x000fc800078ec0ff */
[----:B------:R-:W-:-:S07]  /*1480*/  ISETP.NE.U32.AND P1, PT, R0, 0x1, PT ;  /* 0x000000010000780c */ /* 0x000fce0003f25070 */
[C-C-:B0-----:R-:W-:Y:S02]  /*1490*/  @P0 IMAD R3, R20.reuse, 0x4, R1.reuse ;  /* 0x0000000414030824 */ /* 0x141fe400078e0201 */
[C---:B------:R-:W-:Y:S02]  /*14a0*/  @P0 IMAD.SHL.U32 R11, R20.reuse, 0x100, RZ ;  /* 0x00000100140b0824 */ /* 0x040fe400078e00ff */
[----:B------:R-:W-:Y:S01]  /*14b0*/  @P0 VIADD R20, R20, 0x2 ;  /* 0x0000000214140836 */ /* 0x000fe20000000000 */
[----:B------:R-:W2:Y:S03]  /*14c0*/  @P0 LDL.64 R4, [R3+0x80] ;  /* 0x0000800003040983 */ /* 0x000ea60000100a00 */
[C---:B------:R-:W-:Y:S01]  /*14d0*/  @!P1 IMAD R0, R20.reuse, 0x4, R1 ;  /* 0x0000000414009824 */ /* 0x040fe200078e0201 */
[----:B------:R0:W3:Y:S04]  /*14e0*/  @P0 LDL.64 R8, [R3] ;  /* 0x0000000003080983 */ /* 0x0000e80000100a00 */
[----:B------:R-:W4:Y:S04]  /*14f0*/  @!P1 LDL R6, [R0+0x80] ;  /* 0x0000800000069983 */ /* 0x000f280000100800 */
[----:B------:R-:W4:Y:S01]  /*1500*/  @!P1 LDL R7, [R0] ;  /* 0x0000000000079983 */ /* 0x000f220000100800 */
[----:B------:R-:W-:Y:S01]  /*1510*/  @P0 SHF.L.U32 R10, R27, 0x3, RZ ;  /* 0x000000031b0a0819 */ /* 0x000fe200000006ff */
[----:B------:R-:W-:Y:S01]  /*1520*/  @!P1 IMAD.SHL.U32 R20, R20, 0x100, RZ ;  /* 0x0000010014149824 */ /* 0x000fe200078e00ff */
[----:B------:R-:W-:Y:S01]  /*1530*/  @P0 MOV R12, 0x400 ;  /* 0x00000400000c0802 */ /* 0x000fe20000000f00 */
[----:B------:R-:W1:Y:S01]  /*1540*/  @P0 S2R R13, SR_CgaCtaId ;  /* 0x00000000000d0919 */ /* 0x000e620000008800 */
[----:B------:R-:W-:Y:S01]  /*1550*/  @P0 LOP3.LUT R10, R11, R10, RZ, 0xfc, !PT ;  /* 0x0000000a0b0a0212 */ /* 0x000fe200078efcff */
[----:B------:R-:W-:Y:S01]  /*1560*/  @!P1 IMAD.SHL.U32 R11, R27, 0x8, RZ ;  /* 0x000000081b0b9824 */ /* 0x000fe200078e00ff */
[----:B0-----:R-:W-:Y:S01]  /*1570*/  @!P1 MOV R3, 0x400 ;  /* 0x0000040000039802 */ /* 0x001fe20000000f00 */
[----:B------:R-:W0:Y:S03]  /*1580*/  @!P1 S2R R14, SR_CgaCtaId ;  /* 0x00000000000e9919 */ /* 0x000e260000008800 */
[----:B------:R-:W-:-:S02]  /*1590*/  @!P1 LOP3.LUT R20, R20, R11, RZ, 0xfc, !PT ;  /* 0x0000000b14149212 */ /* 0x000fc400078efcff */
[----:B-1----:R-:W-:Y:S02]  /*15a0*/  @P0 LEA R13, R13, R12, 0x18 ;  /* 0x0000000c0d0d0211 */ /* 0x002fe400078ec0ff */
[----:B0-----:R-:W-:-:S03]  /*15b0*/  @!P1 LEA R3, R14, R3, 0x18 ;  /* 0x000000030e039211 */ /* 0x001fc600078ec0ff */
[----:B------:R-:W-:Y:S02]  /*15c0*/  @P0 IMAD.IADD R10, R13, 0x1, R10 ;  /* 0x000000010d0a0824 */ /* 0x000fe400078e020a */
[----:B------:R-:W-:Y:S02]  /*15d0*/  @!P1 IMAD.IADD R20, R3, 0x1, R20 ;  /* 0x0000000103149824 */ /* 0x000fe400078e0214 */
[----:B--2---:R-:W-:Y:S01]  /*15e0*/  IMAD.MOV.U32 R12, RZ, RZ, R5 ;  /* 0x000000ffff0c7224 */ /* 0x004fe200078e0005 */
[----:B---3--:R-:W-:Y:S01]  /*15f0*/  MOV R5, R8 ;  /* 0x0000000800057202 */ /* 0x008fe20000000f00 */
[----:B------:R-:W-:-:S04]  /*1600*/  IMAD.MOV.U32 R13, RZ, RZ, R9 ;  /* 0x000000ffff0d7224 */ /* 0x000fc800078e0009 */
[----:B------:R0:W-:Y:S04]  /*1610*/  @P0 STS.64 [R10+0x2000], R4 ;  /* 0x002000040a000388 */ /* 0x0001e80000000a00 */
[----:B------:R0:W-:Y:S04]  /*1620*/  @P0 STS.64 [R10+0x2100], R12 ;  /* 0x0021000c0a000388 */ /* 0x0001e80000000a00 */
[----:B----4-:R0:W-:Y:S02]  /*1630*/  @!P1 STS.64 [R20+0x2000], R6 ;  /* 0x0020000614009388 */ /* 0x0101e40000000a00 */
.L_x_22:
[----:B------:R-:W-:Y:S01]  /*1640*/  ISETP.GE.AND P0, PT, R2, 0x2, PT ;  /* 0x000000020200780c */ /* 0x000fe20003f06270 */
[----:B------:R-:W-:-:S12]  /*1650*/  NOP ;  /* 0x0000000000007918 */ /* 0x000fd80000000000 */
[----:B------:R-:W-:Y:S05]  /*1660*/  @!P0 BRA `(.L_x_26) ;  /* 0x0000000000c88947 */ /* 0x000fea0003800000 */
[----:B------:R-:W4:Y:S01]  /*1670*/  S2UR UR5, SR_CgaCtaId ;  /* 0x00000000000579c3 */ /* 0x000f220000008800 */
[----:B------:R-:W-:Y:S01]  /*1680*/  UMOV UR4, 0x400 ;  /* 0x0000040000047882 */ /* 0x000fe20000000000 */
[----:B------:R-:W-:Y:S01]  /*1690*/  BSSY.RECONVERGENT B0, `(.L_x_26) ;  /* 0x000002f000007945 */ /* 0x000fe20003800200 */
[----:B0-----:R-:W-:Y:S01]  /*16a0*/  IMAD.MOV.U32 R3, RZ, RZ, 0x2 ;  /* 0x00000002ff037424 */ /* 0x001fe200078e00ff */
[----:B----4-:R-:W-:-:S06]  /*16b0*/  ULEA UR4, UR5, UR4, 0x18 ;  /* 0x0000000405047291 */ /* 0x010fcc000f8ec0ff */
[----:B------:R-:W-:-:S05]  /*16c0*/  LEA R0, R27, UR4, 0x3 ;  /* 0x000000041b007c11 */ /* 0x000fca000f8e18ff */
[----:B-1-3--:R-:W-:-:S07]  /*16d0*/  VIADD R11, R0, 0x2000 ;  /* 0x00002000000b7836 */ /* 0x00afce0000000000 */
.L_x_34:
[----:B------:R-:W-:Y:S01]  /*16e0*/  BSSY.RECONVERGENT B1, `(.L_x_27) ;  /* 0x0000026000017945 */ /* 0x000fe20003800200 */
[----:B------:R-:W-:-:S07]  /*16f0*/  MOV R0, R3 ;  /* 0x0000000300007202 */ /* 0x000fce0000000f00 */
.L_x_33:
[----:B------:R-:W0:Y:S01]  /*1700*/  LDCU UR5, c[0x0][0x3a8] ;  /* 0x00007500ff0577ac */ /* 0x000e220008000800 */
[----:B------:R-:W-:Y:S01]  /*1710*/  BSSY.RECONVERGENT B2, `(.L_x_28) ;  /* 0x000001e000027945 */ /* 0x000fe20003800200 */
[----:B------:R-:W-:Y:S01]  /*1720*/  SHF.R.U32.HI R12, RZ, 0x1, R0 ;  /* 0x00000001ff0c7819 */ /* 0x000fe20000011600 */
[----:B0-----:R-:W-:-:S05]  /*1730*/  IMAD.U32 R2, RZ, RZ, UR5 ;  /* 0x00000005ff027e24 */ /* 0x001fca000f8e00ff */
[----:B------:R-:W-:-:S13]  /*1740*/  ISETP.GE.AND P0, PT, R27, R2, PT ;  /* 0x000000021b00720c */ /* 0x000fda0003f06270 */
[----:B------:R-:W-:Y:S05]  /*1750*/  @P0 BRA `(.L_x_29) ;  /* 0x0000000000640947 */ /* 0x000fea0003800000 */
[----:B------:R-:W0:Y:S01]  /*1760*/  LDC R2, c[0x0][0x3a8] ;  /* 0x0000ea00ff027b82 */ /* 0x000e220000000800 */
[----:B------:R-:W-:Y:S02]  /*1770*/  IMAD.MOV.U32 R8, RZ, RZ, R11 ;  /* 0x000000ffff087224 */ /* 0x000fe400078e000b */
[----:B------:R-:W-:-:S07]  /*1780*/  IMAD.MOV.U32 R9, RZ, RZ, R27 ;  /* 0x000000ffff097224 */ /* 0x000fce00078e001b */
.L_x_32:
[----:B------:R-:W-:Y:S01]  /*1790*/  LOP3.LUT R4, R9, R12, RZ, 0x3c, !PT ;  /* 0x0000000c09047212 */ /* 0x000fe200078e3cff */
[----:B------:R-:W-:Y:S03]  /*17a0*/  BSSY.RECONVERGENT B3, `(.L_x_30) ;  /* 0x0000010000037945 */ /* 0x000fe60003800200 */
[----:B0-----:R-:W-:-:S04]  /*17b0*/  ISETP.GE.AND P0, PT, R4, R2, PT ;  /* 0x000000020400720c */ /* 0x001fc80003f06270 */
[----:B------:R-:W-:-:S13]  /*17c0*/  ISETP.LE.U32.OR P0, PT, R4, R9, P0 ;  /* 0x000000090400720c */ /* 0x000fda0000703470 */
[----:B------:R-:W-:Y:S05]  /*17d0*/  @P0 BRA `(.L_x_31) ;  /* 0x0000000000300947 */ /* 0x000fea0003800000 */
[----:B------:R-:W-:Y:S02]  /*17e0*/  LEA R13, R4, UR4, 0x3 ;  /* 0x00000004040d7c11 */ /* 0x000fe4000f8e18ff */
[----:B------:R-:W-:Y:S01]  /*17f0*/  LDS.64 R4, [R8] ;  /* 0x0000000008047984 */ /* 0x000fe20000000a00 */
[----:B------:R-:W-:-:S03]  /*1800*/  LOP3.LUT P1, RZ, R9, R3, RZ, 0xc0, !PT ;  /* 0x0000000309ff7212 */ /* 0x000fc6000782c0ff */
[----:B------:R-:W0:Y:S02]  /*1810*/  LDS.64 R6, [R13+0x2000] ;  /* 0x002000000d067984 */ /* 0x000e240000000a00 */
[CC--:B0-----:R-:W-:Y:S02]  /*1820*/  FSETP.GEU.AND P0, PT, R5.reuse, R7.reuse, PT ;  /* 0x000000070500720b */ /* 0x0c1fe40003f0e000 */
[----:B------:R-:W-:Y:S02]  /*1830*/  FSETP.GT.AND P2, PT, R5, R7, PT ;  /* 0x000000070500720b */ /* 0x000fe40003f44000 */
[----:B------:R-:W-:-:S04]  /*1840*/  SEL R10, RZ, 0xffffffff, !P0 ;  /* 0xffffffffff0a7807 */ /* 0x000fc80004000000 */
[----:B------:R-:W-:-:S04]  /*1850*/  @!P1 SEL R10, RZ, 0xffffffff, P2 ;  /* 0xffffffffff0a9807 */ /* 0x000fc80001000000 */
[----:B------:R-:W-:-:S04]  /*1860*/  LOP3.LUT R10, R10, 0x1, RZ, 0xc0, !PT ;  /* 0x000000010a0a7812 */ /* 0x000fc800078ec0ff */
[----:B------:R-:W-:-:S13]  /*1870*/  ISETP.NE.U32.AND P0, PT, R10, 0x1, PT ;  /* 0x000000010a00780c */ /* 0x000fda0003f05070 */
[----:B------:R0:W-:Y:S04]  /*1880*/  @P0 STS.64 [R8], R6 ;  /* 0x0000000608000388 */ /* 0x0001e80000000a00 */
[----:B------:R0:W-:Y:S02]  /*1890*/  @P0 STS.64 [R13+0x2000], R4 ;  /* 0x002000040d000388 */ /* 0x0001e40000000a00 */
.L_x_31:
[----:B------:R-:W-:Y:S05]  /*18a0*/  BSYNC.RECONVERGENT B3 ;  /* 0x0000000000037941 */ /* 0x000fea0003800200 */
.L_x_30:
[----:B------:R-:W-:Y:S01]  /*18b0*/  VIADD R9, R9, 0x20 ;  /* 0x0000002009097836 */ /* 0x000fe20000000000 */
[----:B0-----:R-:W-:-:S04]  /*18c0*/  IADD3 R8, PT, PT, R8, 0x100, RZ ;  /* 0x0000010008087810 */ /* 0x001fc80007ffe0ff */
[----:B------:R-:W-:-:S13]  /*18d0*/  ISETP.GE.AND P0, PT, R9, R2, PT ;  /* 0x000000020900720c */ /* 0x000fda0003f06270 */
[----:B------:R-:W-:Y:S05]  /*18e0*/  @!P0 BRA `(.L_x_32) ;  /* 0xfffffffc00a88947 */ /* 0x000fea000383ffff */
.L_x_29:
[----:B------:R-:W-:Y:S05]  /*18f0*/  BSYNC.RECONVERGENT B2 ;  /* 0x0000000000027941 */ /* 0x000fea0003800200 */
.L_x_28:
[----:B------:R-:W-:Y:S01]  /*1900*/  ISETP.GT.U32.AND P0, PT, R0, 0x3, PT ;  /* 0x000000030000780c */ /* 0x000fe20003f04070 */
[----:B------:R-:W-:Y:S01]  /*1910*/  NOP ;  /* 0x0000000000007918 */ /* 0x000fe20000000000 */
[----:B------:R-:W-:-:S11]  /*1920*/  IMAD.MOV.U32 R0, RZ, RZ, R12 ;  /* 0x000000ffff007224 */ /* 0x000fd600078e000c */
[----:B------:R-:W-:Y:S05]  /*1930*/  @P0 BRA `(.L_x_33) ;  /* 0xfffffffc00700947 */ /* 0x000fea000383ffff */
[----:B------:R-:W-:Y:S05]  /*1940*/  BSYNC.RECONVERGENT B1 ;  /* 0x0000000000017941 */ /* 0x000fea0003800200 */
.L_x_27:
[----:B------:R-:W-:-:S05]  /*1950*/  IMAD.SHL.U32 R3, R3, 0x2, RZ ;  /* 0x0000000203037824 */ /* 0x000fca00078e00ff */
[----:B------:R-:W-:-:S13]  /*1960*/  ISETP.GT.AND P0, PT, R3, R2, PT ;  /* 0x000000020300720c */ /* 0x000fda0003f04270 */
[----:B------:R-:W-:Y:S05]  /*1970*/  @!P0 BRA `(.L_x_34) ;  /* 0xfffffffc00588947 */ /* 0x000fea000383ffff */
[----:B------:R-:W-:Y:S05]  /*1980*/  BSYNC.RECONVERGENT B0 ;  /* 0x0000000000007941 */ /* 0x000fea0003800200 */
.L_x_26:
[----:B------:R-:W-:Y:S01]  /*1990*/  ISETP.GE.AND P0, PT, R27, R2, PT ;  /* 0x000000021b00720c */ /* 0x000fe20003f06270 */
[----:B------:R-:W-:-:S12]  /*19a0*/  NOP ;  /* 0x0000000000007918 */ /* 0x000fd80000000000 */
[----:B------:R-:W-:Y:S05]  /*19b0*/  @P0 EXIT ;  /* 0x000000000000094d */ /* 0x000fea0003800000 */
[----:B0-----:R-:W-:Y:S01]  /*19c0*/  LOP3.LUT R3, RZ, R27, RZ, 0x33, !PT ;  /* 0x0000001bff037212 */ /* 0x001fe200078e33ff */
[----:B-1----:R-:W0:Y:S01]  /*19d0*/  LDC.64 R4, c[0x0][0x3a0] ;  /* 0x0000e800ff047b82 */ /* 0x002e220000000a00 */
[----:B------:R-:W-:Y:S03]  /*19e0*/  BSSY.RECONVERGENT B0, `(.L_x_35) ;  /* 0x0000020000007945 */ /* 0x000fe60003800200 */
[----:B------:R-:W-:-:S05]  /*19f0*/  IMAD.IADD R3, R3, 0x1, R2 ;  /* 0x0000000103037824 */ /* 0x000fca00078e0202 */
[C---:B------:R-:W-:Y:S02]  /*1a00*/  LOP3.LUT R0, R3.reuse, 0x60, RZ, 0xc0, !PT ;  /* 0x0000006003007812 */ /* 0x040fe400078ec0ff */
[----:B------:R-:W-:Y:S02]  /*1a10*/  ISETP.GE.U32.AND P1, PT, R3, 0x60, PT ;  /* 0x000000600300780c */ /* 0x000fe40003f26070 */
[----:B------:R-:W-:-:S13]  /*1a20*/  ISETP.NE.AND P0, PT, R0, 0x60, PT ;  /* 0x000000600000780c */ /* 0x000fda0003f05270 */
[----:B------:R-:W-:Y:S05]  /*1a30*/  @!P0 BRA `(.L_x_36) ;  /* 0x0000000000688947 */ /* 0x000fea0003800000 */
[----:B------:R-:W1:Y:S01]  /*1a40*/  S2UR UR5, SR_CgaCtaId ;  /* 0x00000000000579c3 */ /* 0x000e620000008800 */
[----:B------:R-:W-:Y:S01]  /*1a50*/  HFMA2 R7, -RZ, RZ, 0, 0 ;  /* 0x00000000ff077431 */ /* 0x000fe200000001ff */
[----:B------:R-:W-:Y:S01]  /*1a60*/  UMOV UR4, 0x400 ;  /* 0x0000040000047882 */ /* 0x000fe20000000000 */
[----:B------:R-:W-:Y:S01]  /*1a70*/  LEA.HI R0, R3, 0x1, RZ, 0x1b ;  /* 0x0000000103007811 */ /* 0x000fe200078fd8ff */
[----:B------:R-:W-:Y:S02]  /*1a80*/  IMAD.MOV.U32 R6, RZ, RZ, 0x4 ;  /* 0x00000004ff067424 */ /* 0x000fe400078e00ff */
[----:B---3--:R-:W-:Y:S01]  /*1a90*/  IMAD R11, R26, R2, R27 ;  /* 0x000000021a0b7224 */ /* 0x008fe200078e021b */
[C---:B------:R-:W-:Y:S01]  /*1aa0*/  LOP3.LUT R3, R0.reuse, 0x3, RZ, 0xc0, !PT ;  /* 0x0000000300037812 */ /* 0x040fe200078ec0ff */
[----:B------:R-:W-:Y:S02]  /*1ab0*/  IMAD.SHL.U32 R0, R0, 0x20, RZ ;  /* 0x0000002000007824 */ /* 0x000fe400078e00ff */
[----:B0-----:R-:W-:-:S04]  /*1ac0*/  IMAD.WIDE.U32 R6, R4, 0x1, R6 ;  /* 0x0000000104067825 */ /* 0x001fc800078e0006 */
[----:B------:R-:W-:Y:S02]  /*1ad0*/  IMAD.MOV R3, RZ, RZ, -R3 ;  /* 0x000000ffff037224 */ /* 0x000fe400078e0a03 */
[----:B------:R-:W-:Y:S01]  /*1ae0*/  IMAD.IADD R15, R7, 0x1, R5 ;  /* 0x00000001070f7824 */ /* 0x000fe200078e0205 */
[----:B-1----:R-:W-:-:S06]  /*1af0*/  ULEA UR4, UR5, UR4, 0x18 ;  /* 0x0000000405047291 */ /* 0x002fcc000f8ec0ff */
[C---:B------:R-:W-:Y:S02]  /*1b00*/  LEA R8, R27.reuse, UR4, 0x3 ;  /* 0x000000041b087c11 */ /* 0x040fe4000f8e18ff */
[----:B------:R-:W-:-:S03]  /*1b10*/  LOP3.LUT R27, R27, 0x60, R0, 0xf8, !PT ;  /* 0x000000601b1b7812 */ /* 0x000fc600078ef800 */
[----:B------:R-:W-:-:S07]  /*1b20*/  VIADD R0, R8, 0x2000 ;  /* 0x0000200008007836 */ /* 0x000fce0000000000 */
.L_x_37:
[----:B-1----:R0:W1:Y:S01]  /*1b30*/  LDS.64 R12, [R0] ;  /* 0x00000000000c7984 */ /* 0x0020620000000a00 */
[----:B------:R-:W-:Y:S01]  /*1b40*/  MOV R8, R6 ;  /* 0x0000000600087202 */ /* 0x000fe20000000f00 */
[----:B------:R-:W-:Y:S02]  /*1b50*/  IMAD.MOV.U32 R9, RZ, RZ, R15 ;  /* 0x000000ffff097224 */ /* 0x000fe400078e000f */
[----:B------:R-:W-:Y:S02]  /*1b60*/  VIADD R3, R3, 0x1 ;  /* 0x0000000103037836 */ /* 0x000fe40000000000 */
[----:B------:R-:W-:-:S03]  /*1b70*/  IMAD.WIDE R8, R11, 0x8, R8 ;  /* 0x000000080b087825 */ /* 0x000fc600078e0208 */
[----:B------:R-:W-:Y:S01]  /*1b80*/  ISETP.NE.AND P0, PT, R3, RZ, PT ;  /* 0x000000ff0300720c */ /* 0x000fe20003f05270 */
[----:B0-----:R-:W-:Y:S02]  /*1b90*/  VIADD R0, R0, 0x100 ;  /* 0x0000010000007836 */ /* 0x001fe40000000000 */
[----:B------:R-:W-:Y:S01]  /*1ba0*/  VIADD R11, R11, 0x20 ;  /* 0x000000200b0b7836 */ /* 0x000fe20000000000 */
[----:B-1----:R1:W-:Y:S04]  /*1bb0*/  STG.E desc[UR6][R8.64+-0x4], R12 ;  /* 0xfffffc0c08007986 */ /* 0x0023e8000c101906 */
[----:B------:R1:W-:Y:S05]  /*1bc0*/  STG.E desc[UR6][R8.64], R13 ;  /* 0x0000000d08007986 */ /* 0x0003ea000c101906 */
[----:B------:R-:W-:Y:S05]  /*1bd0*/  @P0 BRA `(.L_x_37) ;  /* 0xfffffffc00d40947 */ /* 0x000fea000383ffff */
.L_x_36:
[----:B------:R-:W-:Y:S05]  /*1be0*/  BSYNC.RECONVERGENT B0 ;  /* 0x0000000000007941 */ /* 0x000fea0003800200 */
.L_x_35:
[----:B------:R-:W-:Y:S05]  /*1bf0*/  @!P1 EXIT ;  /* 0x000000000000994d */ /* 0x000fea0003800000 */
[----:B------:R-:W4:Y:S01]  /*1c00*/  S2UR UR5, SR_CgaCtaId ;  /* 0x00000000000579c3 */ /* 0x000f220000008800 */
[-C--:B------:R-:W-:Y:S01]  /*1c10*/  IADD3 R0, PT, PT, -R27, R2.reuse, RZ ;  /* 0x000000021b007210 */ /* 0x080fe20007ffe1ff */
[----:B------:R-:W-:Y:S01]  /*1c20*/  UMOV UR4, 0x400 ;  /* 0x0000040000047882 */ /* 0x000fe20000000000 */
[----:B0-----:R-:W-:Y:S01]  /*1c30*/  IADD3 R4, P0, PT, R4, 0x200, RZ ;  /* 0x0000020004047810 */ /* 0x001fe20007f1e0ff */
[----:B------:R-:W-:Y:S01]  /*1c40*/  BSSY.RECONVERGENT B0, `(.L_x_38) ;  /* 0x0000047000007945 */ /* 0x000fe20003800200 */
[----:B------:R-:W-:Y:S01]  /*1c50*/  ISETP.GT.AND P1, PT, R0, 0x180, PT ;  /* 0x000001800000780c */ /* 0x000fe20003f24270 */
[----:B------:R-:W-:Y:S02]  /*1c60*/  IMAD R3, R26, R2, R27 ;  /* 0x000000021a037224 */ /* 0x000fe400078e021b */
[----:B------:R-:W-:Y:S01]  /*1c70*/  IMAD.X R5, RZ, RZ, R5, P0 ;  /* 0x000000ffff057224 */ /* 0x000fe200000e0605 */
[----:B------:R-:W-:Y:S01]  /*1c80*/  PLOP3.LUT P0, PT, PT, PT, PT, 0x80, 0x8 ;  /* 0x000000000008781c */ /* 0x000fe20003f0f070 */
[----:B----4-:R-:W-:-:S06]  /*1c90*/  ULEA UR4, UR5, UR4, 0x18 ;  /* 0x0000000405047291 */ /* 0x010fcc000f8ec0ff */
[----:B------:R-:W-:-:S05]  /*1ca0*/  LEA R0, R27, UR4, 0x3 ;  /* 0x000000041b007c11 */ /* 0x000fca000f8e18ff */
[----:B------:R-:W-:Y:S01]  /*1cb0*/  VIADD R0, R0, 0x2300 ;  /* 0x0000230000007836 */ /* 0x000fe20000000000 */
[----:B------:R-:W-:Y:S06]  /*1cc0*/  @!P1 BRA `(.L_x_39) ;  /* 0x0000000000f89947 */ /* 0x000fec0003800000 */
[----:B------:R-:W-:Y:S01]  /*1cd0*/  PLOP3.LUT P0, PT, PT, PT, PT, 0x8, 0x80 ;  /* 0x000000000080781c */ /* 0x000fe20003f0e170 */
[----:B------:R-:W-:-:S12]  /*1ce0*/  VIADD R26, R2, 0xfffffe80 ;  /* 0xfffffe80021a7836 */ /* 0x000fd80000000000 */
.L_x_40:
[----:B0--3--:R-:W0:Y:S01]  /*1cf0*/  LDS.64 R14, [R0+-0x300] ;  /* 0xfffd0000000e7984 */ /* 0x009e220000000a00 */
[C---:B------:R-:W-:Y:S02]  /*1d00*/  VIADD R11, R3.reuse, 0x80 ;  /* 0x00000080030b7836 */ /* 0x040fe40000000000 */
[--C-:B-1----:R-:W-:Y:S01]  /*1d10*/  IMAD.WIDE R12, R3, 0x8, R4.reuse ;  /* 0x00000008030c7825 */ /* 0x102fe200078e0204 */
[----:B--2---:R-:W1:Y:S03]  /*1d20*/  LDS.64 R16, [R0+-0x200] ;  /* 0xfffe000000107984 */ /* 0x004e660000000a00 */
[----:B------:R-:W-:Y:S01]  /*1d30*/  IMAD.WIDE R10, R11, 0x8, R4 ;  /* 0x000000080b0a7825 */ /* 0x000fe200078e0204 */
[----:B------:R-:W2:Y:S03]  /*1d40*/  LDS.64 R20, [R0+-0x100] ;  /* 0xffff000000147984 */ /* 0x000ea60000000a00 */
[----:B------:R-:W-:Y:S01]  /*1d50*/  VIADD R27, R27, 0x200 ;  /* 0x000002001b1b7836 */ /* 0x000fe20000000000 */
[----:B------:R-:W3:Y:S04]  /*1d60*/  LDS.64 R22, [R0] ;  /* 0x0000000000167984 */ /* 0x000ee80000000a00 */
[----:B------:R-:W4:Y:S01]  /*1d70*/  LDS.64 R24, [R0+0x100] ;  /* 0x0001000000187984 */ /* 0x000f220000000a00 */
[----:B------:R-:W-:-:S03]  /*1d80*/  ISETP.GE.AND P1, PT, R27, R26, PT ;  /* 0x0000001a1b00720c */ /* 0x000fc60003f26270 */
[----:B------:R-:W5:Y:S04]  /*1d90*/  LDS.64 R18, [R0+0x200] ;  /* 0x0002000000127984 */ /* 0x000f680000000a00 */
[----:B------:R-:W5:Y:S04]  /*1da0*/  LDS.64 R6, [R0+0x400] ;  /* 0x0004000000067984 */ /* 0x000f680000000a00 */
[----:B------:R-:W5:Y:S04]  /*1db0*/  LDS.64 R28, [R0+0x300] ;  /* 0x00030000001c7984 */ /* 0x000f680000000a00 */
[----:B------:R-:W5:Y:S04]  /*1dc0*/  LDS.64 R8, [R0+0x500] ;  /* 0x0005000000087984 */ /* 0x000f680000000a00 */
[----:B0-----:R-:W-:Y:S04]  /*1dd0*/  STG.E desc[UR6][R12.64+-0x200], R14 ;  /* 0xfffe000e0c007986 */ /* 0x001fe8000c101906 */
[----:B------:R-:W-:Y:S04]  /*1de0*/  STG.E desc[UR6][R12.64+-0x1fc], R15 ;  /* 0xfffe040f0c007986 */ /* 0x000fe8000c101906 */
[----:B-1----:R-:W-:Y:S04]  /*1df0*/  STG.E desc[UR6][R12.64+-0x100], R16 ;  /* 0xffff00100c007986 */ /* 0x002fe8000c101906 */
[----:B------:R-:W-:Y:S04]  /*1e00*/  STG.E desc[UR6][R12.64+-0xfc], R17 ;  /* 0xffff04110c007986 */ /* 0x000fe8000c101906 */
[----:B--2---:R-:W-:Y:S04]  /*1e10*/  STG.E desc[UR6][R12.64], R20 ;  /* 0x000000140c007986 */ /* 0x004fe8000c101906 */
[----:B------:R-:W-:Y:S04]  /*1e20*/  STG.E desc[UR6][R12.64+0x4], R21 ;  /* 0x000004150c007986 */ /* 0x000fe8000c101906 */
[----:B---3--:R-:W-:Y:S04]  /*1e30*/  STG.E desc[UR6][R12.64+0x100], R22 ;  /* 0x000100160c007986 */ /* 0x008fe8000c101906 */
[----:B------:R-:W-:Y:S04]  /*1e40*/  STG.E desc[UR6][R12.64+0x104], R23 ;  /* 0x000104170c007986 */ /* 0x000fe8000c101906 */
[----:B------:R-:W0:Y:S04]  /*1e50*/  LDS.64 R12, [R0+0x600] ;  /* 0x00060000000c7984 */ /* 0x000e280000000a00 */
[----:B----4-:R-:W-:Y:S04]  /*1e60*/  STG.E desc[UR6][R10.64+-0x200], R24 ;  /* 0xfffe00180a007986 */ /* 0x010fe8000c101906 */
[----:B------:R-:W-:Y:S04]  /*1e70*/  STG.E desc[UR6][R10.64+-0x1fc], R25 ;  /* 0xfffe04190a007986 */ /* 0x000fe8000c101906 */
[----:B------:R-:W1:Y:S04]  /*1e80*/  LDS.64 R14, [R0+0x700] ;  /* 0x00070000000e7984 */ /* 0x000e680000000a00 */
[----:B-----5:R-:W-:Y:S04]  /*1e90*/  STG.E desc[UR6][R10.64+-0x100], R18 ;  /* 0xffff00120a007986 */ /* 0x020fe8000c101906 */
[----:B------:R-:W2:Y:S04]  /*1ea0*/  LDS.64 R16, [R0+0x800] ;  /* 0x0008000000107984 */ /* 0x000ea80000000a00 */
[----:B------:R-:W-:Y:S04]  /*1eb0*/  STG.E desc[UR6][R10.64+-0xfc], R19 ;  /* 0xffff04130a007986 */ /* 0x000fe8000c101906 */
[----:B------:R-:W3:Y:S04]  /*1ec0*/  LDS.64 R18, [R0+0x900] ;  /* 0x0009000000127984 */ /* 0x000ee80000000a00 */
[----:B------:R-:W4:Y:S04]  /*1ed0*/  LDS.64 R20, [R0+0xa00] ;  /* 0x000a000000147984 */ /* 0x000f280000000a00 */
[----:B------:R-:W5:Y:S04]  /*1ee0*/  LDS.64 R22, [R0+0xb00] ;  /* 0x000b000000167984 */ /* 0x000f680000000a00 */
[----:B------:R0:W5:Y:S04]  /*1ef0*/  LDS.64 R24, [R0+0xc00] ;  /* 0x000c000000187984 */ /* 0x0001680000000a00 */
[----:B------:R1:W-:Y:S04]  /*1f00*/  STG.E desc[UR6][R10.64+0x104], R7 ;  /* 0x000104070a007986 */ /* 0x0003e8000c101906 */
[----:B------:R2:W-:Y:S01]  /*1f10*/  STG.E desc[UR6][R10.64+0x4], R29 ;  /* 0x0000041d0a007986 */ /* 0x0005e2000c101906 */
[----:B0-----:R-:W-:-:S03]  /*1f20*/  VIADD R0, R0, 0x1000 ;  /* 0x0000100000007836 */ /* 0x001fc60000000000 */
[----:B------:R0:W-:Y:S01]  /*1f30*/  STG.E desc[UR6][R10.64+0x100], R6 ;  /* 0x000100060a007986 */ /* 0x0001e2000c101906 */
[----:B-1----:R-:W-:-:S03]  /*1f40*/  IADD3 R7, PT, PT, R3, 0x100, RZ ;  /* 0x0000010003077810 */ /* 0x002fc60007ffe0ff */
[----:B------:R1:W-:Y:S01]  /*1f50*/  STG.E desc[UR6][R10.64], R28 ;  /* 0x0000001c0a007986 */ /* 0x0003e2000c101906 */
[C---:B--2---:R-:W-:Y:S02]  /*1f60*/  VIADD R29, R3.reuse, 0x180 ;  /* 0x00000180031d7836 */ /* 0x044fe40000000000 */
[----:B------:R-:W-:Y:S02]  /*1f70*/  VIADD R3, R3, 0x200 ;  /* 0x0000020003037836 */ /* 0x000fe40000000000 */
[----:B0-----:R-:W-:-:S04]  /*1f80*/  IMAD.WIDE R6, R7, 0x8, R4 ;  /* 0x0000000807067825 */ /* 0x001fc800078e0204 */
[----:B-1----:R-:W-:Y:S01]  /*1f90*/  IMAD.WIDE R28, R29, 0x8, R4 ;  /* 0x000000081d1c7825 */ /* 0x002fe200078e0204 */
[----:B------:R0:W-:Y:S04]  /*1fa0*/  STG.E desc[UR6][R6.64+-0x200], R8 ;  /* 0xfffe000806007986 */ /* 0x0001e8000c101906 */
[----:B------:R0:W-:Y:S04]  /*1fb0*/  STG.E desc[UR6][R6.64+-0x1fc], R9 ;  /* 0xfffe040906007986 */ /* 0x0001e8000c101906 */
[----:B------:R0:W-:Y:S04]  /*1fc0*/  STG.E desc[UR6][R6.64+-0x100], R12 ;  /* 0xffff000c06007986 */ /* 0x0001e8000c101906 */
[----:B------:R0:W-:Y:S04]  /*1fd0*/  STG.E desc[UR6][R6.64+-0xfc], R13 ;  /* 0xffff040d06007986 */ /* 0x0001e8000c101906 */
[----:B------:R0:W-:Y:S04]  /*1fe0*/  STG.E desc[UR6][R6.64], R14 ;  /* 0x0000000e06007986 */ /* 0x0001e8000c101906 */
[----:B------:R0:W-:Y:S04]  /*1ff0*/  STG.E desc[UR6][R6.64+0x4], R15 ;  /* 0x0000040f06007986 */ /* 0x0001e8000c101906 */
[----:B------:R0:W-:Y:S04]  /*2000*/  STG.E desc[UR6][R6.64+0x100], R16 ;  /* 0x0001001006007986 */ /* 0x0001e8000c101906 */
[----:B------:R0:W-:Y:S04]  /*2010*/  STG.E desc[UR6][R6.64+0x104], R17 ;  /* 0x0001041106007986 */ /* 0x0001e8000c101906 */
[----:B---3--:R0:W-:Y:S04]  /*2020*/  STG.E desc[UR6][R28.64+-0x200], R18 ;  /* 0xfffe00121c007986 */ /* 0x0081e8000c101906 */
[----:B------:R0:W-:Y:S04]  /*2030*/  STG.E desc[UR6][R28.64+-0x1fc], R19 ;  /* 0xfffe04131c007986 */ /* 0x0001e8000c101906 */
[----:B----4-:R0:W-:Y:S04]  /*2040*/  STG.E desc[UR6][R28.64+-0x100], R20 ;  /* 0xffff00141c007986 */ /* 0x0101e8000c101906 */
[----:B------:R0:W-:Y:S04]  /*2050*/  STG.E desc[UR6][R28.64+-0xfc], R21 ;  /* 0xffff04151c007986 */ /* 0x0001e8000c101906 */
[----:B-----5:R0:W-:Y:S04]  /*2060*/  STG.E desc[UR6][R28.64], R22 ;  /* 0x000000161c007986 */ /* 0x0201e8000c101906 */
[----:B------:R0:W-:Y:S04]  /*2070*/  STG.E desc[UR6][R28.64+0x4], R23 ;  /* 0x000004171c007986 */ /* 0x0001e8000c101906 */
[----:B------:R0:W-:Y:S04]  /*2080*/  STG.E desc[UR6][R28.64+0x100], R24 ;  /* 0x000100181c007986 */ /* 0x0001e8000c101906 */
[----:B------:R0:W-:Y:S01]  /*2090*/  STG.E desc[UR6][R28.64+0x104], R25 ;  /* 0x000104191c007986 */ /* 0x0001e2000c101906 */
[----:B------:R-:W-:Y:S05]  /*20a0*/  @!P1 BRA `(.L_x_40) ;  /* 0xfffffffc00109947 */ /* 0x000fea000383ffff */
.L_x_39:
[----:B------:R-:W-:Y:S05]  /*20b0*/  BSYNC.RECONVERGENT B0 ;  /* 0x0000000000007941 */ /* 0x000fea0003800200 */
.L_x_38:
[----:B0-----:R-:W-:Y:S01]  /*20c0*/  IADD3 R6, PT, PT, -R27, R2, RZ ;  /* 0x000000021b067210 */ /* 0x001fe20007ffe1ff */
[----:B------:R-:W-:Y:S03]  /*20d0*/  BSSY.RECONVERGENT B0, `(.L_x_41) ;  /* 0x0000022000007945 */ /* 0x000fe60003800200 */
[----:B------:R-:W-:-:S13]  /*20e0*/  ISETP.GT.AND P1, PT, R6, 0x80, PT ;  /* 0x000000800600780c */ /* 0x000fda0003f24270 */
[----:B------:R-:W-:Y:S05]  /*20f0*/  @!P1 BRA `(.L_x_42) ;  /* 0x00000000007c9947 */ /* 0x000fea0003800000 */
[----:B------:R-:W0:Y:S01]  /*2100*/  LDS.64 R22, [R0+-0x300] ;  /* 0xfffd000000167984 */ /* 0x000e220000000a00 */
[C---:B------:R-:W-:Y:S01]  /*2110*/  VIADD R25, R3.reuse, 0x80 ;  /* 0x0000008003197836 */ /* 0x040fe20000000000 */
[----:B------:R-:W-:Y:S01]  /*2120*/  PLOP3.LUT P0, PT, PT, PT, PT, 0x8, 0x80 ;  /* 0x000000000080781c */ /* 0x000fe20003f0e170 */
[--C-:B---3--:R-:W-:Y:S01]  /*2130*/  IMAD.WIDE R14, R3, 0x8, R4.reuse ;  /* 0x00000008030e7825 */ /* 0x108fe200078e0204 */
[----:B--2---:R-:W2:Y:S03]  /*2140*/  LDS.64 R20, [R0+-0x200] ;  /* 0xfffe000000147984 */ /* 0x004ea60000000a00 */
[----:B------:R-:W-:Y:S01]  /*2150*/  IMAD.WIDE R24, R25, 0x8, R4 ;  /* 0x0000000819187825 */ /* 0x000fe200078e0204 */
[----:B------:R-:W3:Y:S03]  /*2160*/  LDS.64 R18, [R0+-0x100] ;  /* 0xffff000000127984 */ /* 0x000ee60000000a00 */
[----:B------:R-:W-:Y:S01]  /*2170*/  VIADD R27, R27, 0x100 ;  /* 0x000001001b1b7836 */ /* 0x000fe20000000000 */
[----:B------:R-:W4:Y:S01]  /*2180*/  LDS.64 R16, [R0] ;  /* 0x0000000000107984 */ /* 0x000f220000000a00 */
[----:B------:R-:W-:-:S03]  /*2190*/  VIADD R3, R3, 0x100 ;  /* 0x0000010003037836 */ /* 0x000fc60000000000 */
[----:B-1----:R-:W1:Y:S04]  /*21a0*/  LDS.64 R12, [R0+0x100] ;  /* 0x00010000000c7984 */ /* 0x002e680000000a00 */
[----:B------:R-:W5:Y:S04]  /*21b0*/  LDS.64 R10, [R0+0x200] ;  /* 0x00020000000a7984 */ /* 0x000f680000000a00 */
[----:B------:R-:W5:Y:S04]  /*21c0*/  LDS.64 R8, [R0+0x300] ;  /* 0x0003000000087984 */ /* 0x000f680000000a00 */
[----:B------:R0:W5:Y:S02]  /*21d0*/  LDS.64 R6, [R0+0x400] ;  /* 0x0004000000067984 */ /* 0x0001640000000a00 */
[----:B0-----:R-:W-:-:S02]  /*21e0*/  VIADD R0, R0, 0x800 ;  /* 0x0000080000007836 */ /* 0x001fc40000000000 */
[----:B------:R0:W-:Y:S04]  /*21f0*/  STG.E desc[UR6][R14.64+-0x200], R22 ;  /* 0xfffe00160e007986 */ /* 0x0001e8000c101906 */
[----:B------:R0:W-:Y:S04]  /*2200*/  STG.E desc[UR6][R14.64+-0x1fc], R23 ;  /* 0xfffe04170e007986 */ /* 0x0001e8000c101906 */
[----:B--2---:R0:W-:Y:S04]  /*2210*/  STG.E desc[UR6][R14.64+-0x100], R20 ;  /* 0xffff00140e007986 */ /* 0x0041e8000c101906 */
[----:B------:R0:W-:Y:S04]  /*2220*/  STG.E desc[UR6][R14.64+-0xfc], R21 ;  /* 0xffff04150e007986 */ /* 0x0001e8000c101906 */
[----:B---3--:R0:W-:Y:S04]  /*2230*/  STG.E desc[UR6][R14.64], R18 ;  /* 0x000000120e007986 */ /* 0x0081e8000c101906 */
[----:B------:R0:W-:Y:S04]  /*2240*/  STG.E desc[UR6][R14.64+0x4], R19 ;  /* 0x000004130e007986 */ /* 0x0001e8000c101906 */
[----:B----4-:R0:W-:Y:S04]  /*2250*/  STG.E desc[UR6][R14.64+0x100], R16 ;  /* 0x000100100e007986 */ /* 0x0101e8000c101906 */
[----:B------:R0:W-:Y:S04]  /*2260*/  STG.E desc[UR6][R14.64+0x104], R17 ;  /* 0x000104110e007986 */ /* 0x0001e8000c101906 */
[----:B-1----:R0:W-:Y:S04]  /*2270*/  STG.E desc[UR6][R24.64+-0x200], R12 ;  /* 0xfffe000c18007986 */ /* 0x0021e8000c101906 */
[----:B------:R0:W-:Y:S04]  /*2280*/  STG.E desc[UR6][R24.64+-0x1fc], R13 ;  /* 0xfffe040d18007986 */ /* 0x0001e8000c101906 */
[----:B-----5:R0:W-:Y:S04]  /*2290*/  STG.E desc[UR6][R24.64+-0x100], R10 ;  /* 0xffff000a18007986 */ /* 0x0201e8000c101906 */
[----:B------:R0:W-:Y:S04]  /*22a0*/  STG.E desc[UR6][R24.64+-0xfc], R11 ;  /* 0xffff040b18007986 */ /* 0x0001e8000c101906 */
[----:B------:R0:W-:Y:S04]  /*22b0*/  STG.E desc[UR6][R24.64], R8 ;  /* 0x0000000818007986 */ /* 0x0001e8000c101906 */
[----:B------:R0:W-:Y:S04]  /*22c0*/  STG.E desc[UR6][R24.64+0x4], R9 ;  /* 0x0000040918007986 */ /* 0x0001e8000c101906 */
[----:B------:R0:W-:Y:S04]  /*22d0*/  STG.E desc[UR6][R24.64+0x100], R6 ;  /* 0x0001000618007986 */ /* 0x0001e8000c101906 */
[----:B------:R0:W-:Y:S02]  /*22e0*/  STG.E desc[UR6][R24.64+0x104], R7 ;  /* 0x0001040718007986 */ /* 0x0001e4000c101906 */
.L_x_42:
[----:B------:R-:W-:Y:S05]  /*22f0*/  BSYNC.RECONVERGENT B0 ;  /* 0x0000000000007941 */ /* 0x000fea0003800200 */
.L_x_41:
[----:B------:R-:W-:-:S13]  /*2300*/  ISETP.LT.OR P0, PT, R27, R2, P0 ;  /* 0x000000021b00720c */ /* 0x000fda0000701670 */
[----:B------:R-:W-:Y:S05]  /*2310*/  @!P0 EXIT ;  /* 0x000000000000894d */ /* 0x000fea0003800000 */
[----:B0-----:R-:W0:Y:S01]  /*2320*/  LDS.64 R6, [R0+-0x300] ;  /* 0xfffd000000067984 */ /* 0x001e220000000a00 */
[----:B------:R-:W-:-:S03]  /*2330*/  IMAD.WIDE R4, R3, 0x8, R4 ;  /* 0x0000000803047825 */ /* 0x000fc600078e0204 */
[----:B-1----:R-:W1:Y:S04]  /*2340*/  LDS.64 R8, [R0+-0x200] ;  /* 0xfffe000000087984 */ /* 0x002e680000000a00 */
[----:B---3--:R-:W3:Y:S04]  /*2350*/  LDS.64 R10, [R0+-0x100] ;  /* 0xffff0000000a7984 */ /* 0x008ee80000000a00 */
[----:B------:R-:W4:Y:S04]  /*2360*/  LDS.64 R12, [R0] ;  /* 0x00000000000c7984 */ /* 0x000f280000000a00 */
[----:B0-----:R-:W-:Y:S04]  /*2370*/  STG.E desc[UR6][R4.64+-0x200], R6 ;  /* 0xfffe000604007986 */ /* 0x001fe8000c101906 */
[----:B------:R-:W-:Y:S04]  /*2380*/  STG.E desc[UR6][R4.64+-0x1fc], R7 ;  /* 0xfffe040704007986 */ /* 0x000fe8000c101906 */
[----:B-1----:R-:W-:Y:S04]  /*2390*/  STG.E desc[UR6][R4.64+-0x100], R8 ;  /* 0xffff000804007986 */ /* 0x002fe8000c101906 */
[----:B------:R-:W-:Y:S04]  /*23a0*/  STG.E desc[UR6][R4.64+-0xfc], R9 ;  /* 0xffff040904007986 */ /* 0x000fe8000c101906 */
[----:B---3--:R-:W-:Y:S04]  /*23b0*/  STG.E desc[UR6][R4.64], R10 ;  /* 0x0000000a04007986 */ /* 0x008fe8000c101906 */
[----:B------:R-:W-:Y:S04]  /*23c0*/  STG.E desc[UR6][R4.64+0x4], R11 ;  /* 0x0000040b04007986 */ /* 0x000fe8000c101906 */
[----:B----4-:R-:W-:Y:S04]  /*23d0*/  STG.E desc[UR6][R4.64+0x100], R12 ;  /* 0x0001000c04007986 */ /* 0x010fe8000c101906 */
[----:B------:R-:W-:Y:S01]  /*23e0*/  STG.E desc[UR6][R4.64+0x104], R13 ;  /* 0x0001040d04007986 */ /* 0x000fe2000c101906 */
[----:B------:R-:W-:Y:S05]  /*23f0*/  EXIT ;  /* 0x000000000000794d */ /* 0x000fea0003800000 */
.L_x_14:
[----:B------:R1:W5:Y:S02]  /*2400*/  LDL R18, [R5+-0x4] ;  /* 0xfffffc0005127983 */ /* 0x0003640000100800 */
[----:B-----5:R-:W-:Y:S01]  /*2410*/  MOV R20, R11 ;  /* 0x0000000b00147202 */ /* 0x020fe20000000f00 */
[----:B------:R-:W-:Y:S02]  /*2420*/  IMAD.MOV.U32 R21, RZ, RZ, 0x1f ;  /* 0x0000001fff157424 */ /* 0x000fe400078e00ff */
[----:B------:R-:W-:Y:S02]  /*2430*/  IMAD.MOV.U32 R15, RZ, RZ, -0x1 ;  /* 0xffffffffff0f7424 */ /* 0x000fe400078e00ff */
[----:B------:R-:W-:-:S07]  /*2440*/  IMAD.MOV.U32 R16, RZ, RZ, 0x1f ;  /* 0x0000001fff107424 */ /* 0x000fce00078e00ff */
[----:B01----:R-:W-:Y:S05]  /*2450*/  WARPSYNC.COLLECTIVE R15, `(.L_x_43) ;  /* 0x000000000f087348 */ /* 0x003fea0003c00000 */
[----:B------:R2:W3:Y:S02]  /*2460*/  SHFL.IDX P0, R14, R20, R8, R21 ;  /* 0x00000008140e7389 */ /* 0x0004e40000000015 */
[----:B0123--:R-:W-:Y:S05]  /*2470*/  ENDCOLLECTIVE ;  /* 0x000000000000791b */ /* 0x00ffea0003800000 */
.L_x_43:
[----:B------:R-:W-:Y:S02]  /*2480*/  IMAD.MOV.U32 R20, RZ, RZ, R17 ;  /* 0x000000ffff147224 */ /* 0x000fe400078e0011 */
[----:B------:R-:W-:Y:S02]  /*2490*/  HFMA2 R17, -RZ, RZ, 0, 9.5367431640625e-07 ;  /* 0x00000010ff117431 */ /* 0x000fe400000001ff */
[----:B------:R-:W-:-:S07]  /*24a0*/  IMAD.MOV.U32 R11, RZ, RZ, R14 ;  /* 0x000000ffff0b7224 */ /* 0x000fce00078e000e */
[----:B------:R-:W-:Y:S05]  /*24b0*/  WARPSYNC.COLLECTIVE R15, `(.L_x_44) ;  /* 0x000000000f087348 */ /* 0x000fea0003c00000 */
[----:B------:R0:W1:Y:S02]  /*24c0*/  SHFL.IDX P0, R14, R20, R8, R21 ;  /* 0x00000008140e7389 */ /* 0x0000640000000015 */
[----:B01----:R-:W-:Y:S05]  /*24d0*/  ENDCOLLECTIVE ;  /* 0x000000000000791b */ /* 0x003fea0003800000 */
.L_x_44:
[----:B------:R-:W-:Y:S05]  /*24e0*/  WARPSYNC.COLLECTIVE R15, `(.L_x_45) ;  /* 0x000000000f087348 */ /* 0x000fea0003c00000 */
[----:B------:R0:W1:Y:S02]  /*24f0*/  SHFL.DOWN P0, R28, R18, R17, R16 ;  /* 0x08000011121c7389 */ /* 0x0000640000000010 */
[----:B01----:R-:W-:Y:S05]  /*2500*/  ENDCOLLECTIVE ;  /* 0x000000000000791b */ /* 0x003fea0003800000 */
.L_x_45:
[----:B------:R-:W-:-:S05]  /*2510*/  IMAD.MOV.U32 R19, RZ, RZ, R28 ;  /* 0x000000ffff137224 */ /* 0x000fca00078e001c */
[----:B------:R-:W-:-:S04]  /*2520*/  FSETP.GEU.AND P1, PT, R18, R19, PT ;  /* 0x000000131200720b */ /* 0x000fc80003f2e000 */
[----:B------:R-:W-:Y:S01]  /*2530*/  FSEL R19, R19, R18, !P1 ;  /* 0x0000001213137208 */ /* 0x000fe20004800000 */
[----:B------:R-:W-:-:S08]  /*2540*/  IMAD.MOV.U32 R18, RZ, RZ, R27 ;  /* 0x000000ffff127224 */ /* 0x000fd000078e001b */
[----:B------:R-:W-:Y:S05]  /*2550*/  WARPSYNC.COLLECTIVE R15, `(.L_x_46) ;  /* 0x000000000f087348 */ /* 0x000fea0003c00000 */
[----:B------:R0:W1:Y:S02]  /*2560*/  SHFL.DOWN P0, R28, R18, R17, R16 ;  /* 0x08000011121c7389 */ /* 0x0000640000000010 */
[----:B01----:R-:W-:Y:S05]  /*2570*/  ENDCOLLECTIVE ;  /* 0x000000000000791b */ /* 0x003fea0003800000 */
.L_x_46:
[----:B------:R-:W-:Y:S01]  /*2580*/  MOV R18, R19 ;  /* 0x0000001300127202 */ /* 0x000fe20000000f00 */
[----:B------:R-:W-:Y:S02]  /*2590*/  IMAD.MOV.U32 R17, RZ, RZ, 0x8 ;  /* 0x00000008ff117424 */ /* 0x000fe400078e00ff */
[----:B------:R-:W-:-:S07]  /*25a0*/  IMAD.MOV.U32 R20, RZ, RZ, R28 ;  /* 0x000000ffff147224 */ /* 0x000fce00078e001c */
[----:B------:R-:W-:Y:S05]  /*25b0*/  WARPSYNC.COLLECTIVE R15, `(.L_x_47) ;  /* 0x000000000f087348 */ /* 0x000fea0003c00000 */
[----:B------:R0:W1:Y:S02]  /*25c0*/  SHFL.DOWN P0, R28, R18, R17, R16 ;  /* 0x08000011121c7389 */ /* 0x0000640000000010 */
[----:B01----:R-:W-:Y:S05]  /*25d0*/  ENDCOLLECTIVE ;  /* 0x000000000000791b */ /* 0x003fea0003800000 */
.L_x_47:
[----:B------:R-:W-:-:S05]  /*25e0*/  SEL R22, R20, R27, !P1 ;  /* 0x0000001b14167207 */ /* 0x000fca0004800000 */
[----:B------:R-:W-:Y:S02]  /*25f0*/  IMAD.MOV.U32 R18, RZ, RZ, R22 ;  /* 0x000000ffff127224 */ /* 0x000fe400078e0016 */
[----:B------:R-:W-:-:S07]  /*2600*/  IMAD.MOV.U32 R24, RZ, RZ, R28 ;  /* 0x000000ffff187224 */ /* 0x000fce00078e001c */
[----:B------:R-:W-:Y:S05]  /*2610*/  WARPSYNC.COLLECTIVE R15, `(.L_x_48) ;  /* 0x000000000f087348 */ /* 0x000fea0003c00000 */
[----:B------:R0:W1:Y:S02]  /*2620*/  SHFL.DOWN P0, R28, R18, R17, R16 ;  /* 0x08000011121c7389 */ /* 0x0000640000000010 */
[----:B01----:R-:W-:Y:S05]  /*2630*/  ENDCOLLECTIVE ;  /* 0x000000000000791b */ /* 0x003fea0003800000 */
.L_x_48:
[----:B------:R-:W-:-:S04]  /*2640*/  FSETP.GEU.AND P1, PT, R19, R24, PT ;  /* 0x000000181300720b */ /* 0x000fc80003f2e000 */
[----:B------:R-:W-:-:S04]  /*2650*/  FSEL R20, R24, R19, !P1 ;  /* 0x0000001318147208 */ /* 0x000fc80004800000 */
[----:B------:R-:W-:Y:S01]  /*2660*/  MOV R18, R20 ;  /* 0x0000001400127202 */ /* 0x000fe20000000f00 */
[----:B------:R-:W-:Y:S02]  /*2670*/  IMAD.MOV.U32 R17, RZ, RZ, 0x4 ;  /* 0x00000004ff117424 */ /* 0x000fe400078e00ff */
[----:B------:R-:W-:-:S07]  /*2680*/  IMAD.MOV.U32 R21, RZ, RZ, R28 ;  /* 0x000000ffff157224 */ /* 0x000fce00078e001c */
[----:B------:R-:W-:Y:S05]  /*2690*/  WARPSYNC.COLLECTIVE R15, `(.L_x_49) ;  /* 0x000000000f087348 */ /* 0x000fea0003c00000 */
[----:B------:R0:W1:Y:S02]  /*26a0*/  SHFL.DOWN P0, R28, R18, R17, R16 ;  /* 0x08000011121c7389 */ /* 0x0000640000000010 */
[----:B01----:R-:W-:Y:S05]  /*26b0*/  ENDCOLLECTIVE ;  /* 0x000000000000791b */ /* 0x003fea0003800000 */
.L_x_49:
[----:B------:R-:W-:-:S05]  /*26c0*/  SEL R23, R21, R22, !P1 ;  /* 0x0000001615177207 */ /* 0x000fca0004800000 */
[----:B------:R-:W-:Y:S02]  /*26d0*/  IMAD.MOV.U32 R18, RZ, RZ, R23 ;  /* 0x000000ffff127224 */ /* 0x000fe400078e0017 */
[----:B------:R-:W-:-:S07]  /*26e0*/  IMAD.MOV.U32 R25, RZ, RZ, R28 ;  /* 0x000000ffff197224 */ /* 0x000fce00078e001c */
[----:B------:R-:W-:Y:S05]  /*26f0*/  WARPSYNC.COLLECTIVE R15, `(.L_x_50) ;  /* 0x000000000f087348 */ /* 0x000fea0003c00000 */
[----:B------:R0:W1:Y:S02]  /*2700*/  SHFL.DOWN P0, R28, R18, R17, R16 ;  /* 0x08000011121c7389 */ /* 0x0000640000000010 */
[----:B01----:R-:W-:Y:S05]  /*2710*/  ENDCOLLECTIVE ;  /* 0x000000000000791b */ /* 0x003fea0003800000 */
.L_x_50:
        /* <DEDUP_REMOVED lines=8> */
.L_x_51:
[----:B------:R-:W-:-:S05]  /*27a0*/  SEL R24, R24, R23, !P1 ;  /* 0x0000001718187207 */ /* 0x000fca0004800000 */
[----:B------:R-:W-:Y:S01]  /*27b0*/  IMAD.MOV.U32 R18, RZ, RZ, R24 ;  /* 0x000000ffff127224 */ /* 0x000fe200078e0018 */
[----:B------:R-:W-:-:S04]  /*27c0*/  FSETP.GEU.AND P1, PT, R21, R28, PT ;  /* 0x0000001c1500720b */ /* 0x000fc80003f2e000 */
[----:B------:R-:W-:-:S09]  /*27d0*/  FSEL R19, R28, R21, !P1 ;  /* 0x000000151c137208 */ /* 0x000fd20004800000 */
[----:B------:R-:W-:Y:S05]  /*27e0*/  WARPSYNC.COLLECTIVE R15, `(.L_x_52) ;  /* 0x000000000f087348 */ /* 0x000fea0003c00000 */
[----:B------:R0:W1:Y:S02]  /*27f0*/  SHFL.DOWN P0, R28, R18, R17, R16 ;  /* 0x08000011121c7389 */ /* 0x0000640000000010 */
[----:B01----:R-:W-:Y:S05]  /*2800*/  ENDCOLLECTIVE ;  /* 0x000000000000791b */ /* 0x003fea0003800000 */
.L_x_52:
[----:B------:R-:W-:Y:S02]  /*2810*/  HFMA2 R17, -RZ, RZ, 0, 5.9604644775390625e-08 ;  /* 0x00000001ff117431 */ /* 0x000fe400000001ff */
[----:B------:R-:W-:Y:S02]  /*2820*/  IMAD.MOV.U32 R18, RZ, RZ, R19 ;  /* 0x000000ffff127224 */ /* 0x000fe400078e0013 */
[----:B------:R-:W-:-:S07]  /*2830*/  IMAD.MOV.U32 R25, RZ, RZ, R28 ;  /* 0x000000ffff197224 */ /* 0x000fce00078e001c */
[----:B------:R-:W-:Y:S05]  /*2840*/  WARPSYNC.COLLECTIVE R15, `(.L_x_53) ;  /* 0x000000000f087348 */ /* 0x000fea0003c00000 */
[----:B------:R0:W1:Y:S02]  /*2850*/  SHFL.DOWN P0, R28, R18, R17, R16 ;  /* 0x08000011121c7389 */ /* 0x0000640000000010 */
[----:B01----:R-:W-:Y:S05]  /*2860*/  ENDCOLLECTIVE ;  /* 0x000000000000791b */ /* 0x003fea0003800000 */
.L_x_53:
[----:B------:R-:W-:-:S05]  /*2870*/  SEL R25, R25, R24, !P1 ;  /* 0x0000001819197207 */ /* 0x000fca0004800000 */
[----:B------:R-:W-:Y:S02]  /*2880*/  IMAD.MOV.U32 R18, RZ, RZ, R25 ;  /* 0x000000ffff127224 */ /* 0x000fe400078e0019 */
[----:B------:R-:W-:-:S07]  /*2890*/  IMAD.MOV.U32 R20, RZ, RZ, R28 ;  /* 0x000000ffff147224 */ /* 0x000fce00078e001c */
[----:B------:R-:W-:Y:S05]  /*28a0*/  WARPSYNC.COLLECTIVE R15, `(.L_x_54) ;  /* 0x000000000f087348 */ /* 0x000fea0003c00000 */
[----:B------:R0:W1:Y:S02]  /*28b0*/  SHFL.DOWN P0, R28, R18, R17, R16 ;  /* 0x08000011121c7389 */ /* 0x0000640000000010 */
[----:B01----:R-:W-:Y:S05]  /*28c0*/  ENDCOLLECTIVE ;  /* 0x000000000000791b */ /* 0x003fea0003800000 */
.L_x_54:
[----:B------:R-:W-:Y:S01]  /*28d0*/  IMAD.MOV.U32 R22, RZ, RZ, R28 ;  /* 0x000000ffff167224 */ /* 0x000fe200078e001c */
[----:B------:R-:W-:Y:S06]  /*28e0*/  BRA `(.L_x_55) ;  /* 0xffffffe000fc7947 */ /* 0x000fec000383ffff */
.L_x_56:
[----:B------:R-:W-:-:S00]  /*28f0*/  BRA `(.L_x_56) ;  /* 0xfffffffc00fc7947 */ /* 0x000fc0000383ffff */
[----:B------:R-:W-:-:S00]  /*2900*/  NOP ;  /* 0x0000000000007918 */ /* 0x000fc00000000000 */
[----:B------:R-:W-:-:S00]  /*2910*/  NOP ;  /* 0x0000000000007918 */ /* 0x000fc00000000000 */
[----:B------:R-:W-:-:S00]  /*2920*/  NOP ;  /* 0x0000000000007918 */ /* 0x000fc00000000000 */
[----:B------:R-:W-:-:S00]  /*2930*/  NOP ;  /* 0x0000000000007918 */ /* 0x000fc00000000000 */
[----:B------:R-:W-:-:S00]  /*2940*/  NOP ;  /* 0x0000000000007918 */ /* 0x000fc00000000000 */
[----:B------:R-:W-:-:S00]  /*2950*/  NOP ;  /* 0x0000000000007918 */ /* 0x000fc00000000000 */
[----:B------:R-:W-:-:S00]  /*2960*/  NOP ;  /* 0x0000000000007918 */ /* 0x000fc00000000000 */
[----:B------:R-:W-:-:S00]  /*2970*/  NOP ;  /* 0x0000000000007918 */ /* 0x000fc00000000000 */
.L_x_57:


//--------------------- .nv.shared._Z10knn_kernelPK6float2iS1_iPSt4pairIifEi --------------------------
	.section	.nv.shared._Z10knn_kernelPK6float2iS1_iPSt4pairIifEi,"aw",@nobits
	.sectionflags	@""
	.align	16
	.zero		1024


//--------------------- .nv.shared.reserved.0     --------------------------
	.section	.nv.shared.reserved.0,"aw",@nobits
	.weak		__nv_reservedSMEM_offset_0_alias
	.size		__nv_reservedSMEM_offset_0_alias, 0, 64
	.other		__nv_reservedSMEM_offset_0_alias,@"STO_CUDA_RESERVED_SHARED STV_DEFAULT"
__nv_reservedSMEM_offset_0_alias:
	.zero		0
	.zero		64


//--------------------- .nv.constant0._Z10knn_kernelPK6float2iS1_iPSt4pairIifEi --------------------------
	.section	.nv.constant0._Z10knn_kernelPK6float2iS1_iPSt4pairIifEi,"a",@progbits
	.sectionflags	@""
	.align	4
.nv.constant0._Z10knn_kernelPK6float2iS1_iPSt4pairIifEi:
	.zero		940


//--------------------- SYMBOLS --------------------------

	.type		.nv.reservedSmem.offset0,@object
	.size		.nv.reservedSmem.offset0,0x4
	.type		.nv.reservedSmem.cap,@object
	.size		.nv.reservedSmem.cap,0x4
